// auto-generated by cutlass_sweep.gemm — config: {"arch": "sm_90", "cluster_m": 1, "cluster_n": 1, "dtype": "int8", "dtype_b": "int8", "layout": "nt", "stages": 6, "tile_k": 128, "tile_m": 128, "tile_n": 128}
#include "cutlass/cutlass.h"
#include "cutlass/gemm/collective/collective_builder.hpp"
#include "cutlass/gemm/device/gemm_universal_adapter.h"
#include "cutlass/gemm/kernel/gemm_universal.hpp"
#include "cutlass/epilogue/collective/collective_builder.hpp"

using ElemA = int8_t;
using ElemB = int8_t;
using ElemCD = int8_t;
using Acc  = int32_t;
using TileShape    = cute::Shape<cute::_128, cute::_128, cute::_128>;
using ClusterShape = cute::Shape<cute::_1, cute::_1, cute::_1>;

using CollectiveEpilogue = typename cutlass::epilogue::collective::CollectiveBuilder<
    cutlass::arch::Sm90, cutlass::arch::OpClassTensorOp,
    TileShape, ClusterShape,
    cutlass::epilogue::collective::EpilogueTileAuto,
    Acc, Acc,
    ElemCD, cutlass::layout::RowMajor, 128 / cutlass::sizeof_bits<ElemCD>::value,
    ElemCD, cutlass::layout::RowMajor, 128 / cutlass::sizeof_bits<ElemCD>::value,
    cutlass::epilogue::collective::EpilogueScheduleAuto
  >::CollectiveOp;

using CollectiveMainloop = typename cutlass::gemm::collective::CollectiveBuilder<
    cutlass::arch::Sm90, cutlass::arch::OpClassTensorOp,
    ElemA, cutlass::layout::RowMajor, 128 / cutlass::sizeof_bits<ElemA>::value,
    ElemB, cutlass::layout::ColumnMajor, 128 / cutlass::sizeof_bits<ElemB>::value,
    Acc,
    TileShape, ClusterShape,
    cutlass::gemm::collective::StageCount<6>,
    cutlass::gemm::collective::KernelScheduleAuto
  >::CollectiveOp;

using GemmKernel = cutlass::gemm::kernel::GemmUniversal<
    cute::Shape<int,int,int,int>,
    CollectiveMainloop,
    CollectiveEpilogue
>;
using Gemm = cutlass::gemm::device::GemmUniversalAdapter<GemmKernel>;

// Force the device kernel symbol into the cubin without needing a host main.
auto* _anchor = &cutlass::device_kernel<GemmKernel>;


// ===== COMPILED SASS (sm_90a) =====

	.target	sm_90a

	.elftype	@"ET_EXEC"


//--------------------- .note.nv.tkinfo           --------------------------
	.section	.note.nv.tkinfo,"",@"SHT_NOTE"
	.sectionflags	@"SHF_NOTE_NV_TKINFO"
	.tkinfo
        /*0018*/ 	.word	0x00000002
        /*0030*/ 	.string	""
        /*0030*/ 	.string	"ptxas"
        /*0030*/ 	.string	"Cuda compilation tools, release 13.0, V13.0.88"
        /*0030*/ 	.string	"Build cuda_13.0.r13.0/compiler.36424714_0"
        /*0030*/ 	.string	"-arch sm_90a -m 64 "



//--------------------- .note.nv.cuinfo           --------------------------
	.section	.note.nv.cuinfo,"",@"SHT_NOTE"
	.sectionflags	@"SHF_NOTE_NV_CUINFO"
        /*0018*/ 	.short	0x0002
        /*001a*/ 	.short	0x005a
        /*001c*/ 	.short	0x0082
	.zero		2


//--------------------- .nv.info                  --------------------------
	.section	.nv.info,"",@"SHT_CUDA_INFO"
	.align	4


	//----- nvinfo : EIATTR_REGCOUNT
	.align		4
        /*0000*/ 	.byte	0x04, 0x2f
        /*0002*/ 	.short	(.L_15 - .L_14)
	.align		4
.L_14:
        /*0004*/ 	.word	index@(_ZN7cutlass13device_kernelINS_4gemm6kernel13GemmUniversalIN4cute5tupleIJiiiiEEENS1_10collective13CollectiveMmaINS1_34MainloopSm90TmaGmmaWarpSpecializedILi6ENS5_IJNS4_1CILi1EEESB_SB_EEENS1_35KernelTmaWarpSpecializedCooperativeEEENS5_IJNSA_ILi128EEESF_SF_EEEaNS5_IJlSB_lEEEaSH_NS4_8TiledMMAINS4_8MMA_AtomIJNS4_4SM904GMMA27MMA_64x128x32_S32S8S8_SS_TNEEEENS4_6LayoutINS5_IJNSA_ILi2EEESB_SB_EEENS5_IJSB_NSA_ILi0EEESR_EEEEENS5_IJNS4_10UnderscoreESU_SU_EEEEENS4_13SM90_TMA_LOADENS4_14ComposedLayoutINS4_7SwizzleILi3ELi4ELi3EEENS4_18smem_ptr_flag_bitsILi8EEENSO_INS5_IJNSA_ILi8EEESF_EEENS5_IJSF_SB_EEEEEEEvNS4_8identityESX_S17_vS18_EENS_8epilogue10collective6detail29Sm90TmaWarpSpecializedAdapterINS1B_15DefaultEpilogueIaSH_SH_NS1A_6thread17LinearCombinationIaLi1EiiLNS1F_9ScaleType4KindE0ELNS_15FloatRoundStyleE2EaEENS1_15EpilogueDefaultEEEEEvvEEEEvNT_6ParamsE)
        /*0008*/ 	.word	0x000000a8


	//----- nvinfo : EIATTR_FRAME_SIZE
	.align		4
.L_15:
        /*000c*/ 	.byte	0x04, 0x11
        /*000e*/ 	.short	(.L_17 - .L_16)
	.align		4
.L_16:
        /*0010*/ 	.word	index@(_ZN7cutlass13device_kernelINS_4gemm6kernel13GemmUniversalIN4cute5tupleIJiiiiEEENS1_10collective13CollectiveMmaINS1_34MainloopSm90TmaGmmaWarpSpecializedILi6ENS5_IJNS4_1CILi1EEESB_SB_EEENS1_35KernelTmaWarpSpecializedCooperativeEEENS5_IJNSA_ILi128EEESF_SF_EEEaNS5_IJlSB_lEEEaSH_NS4_8TiledMMAINS4_8MMA_AtomIJNS4_4SM904GMMA27MMA_64x128x32_S32S8S8_SS_TNEEEENS4_6LayoutINS5_IJNSA_ILi2EEESB_SB_EEENS5_IJSB_NSA_ILi0EEESR_EEEEENS5_IJNS4_10UnderscoreESU_SU_EEEEENS4_13SM90_TMA_LOADENS4_14ComposedLayoutINS4_7SwizzleILi3ELi4ELi3EEENS4_18smem_ptr_flag_bitsILi8EEENSO_INS5_IJNSA_ILi8EEESF_EEENS5_IJSF_SB_EEEEEEEvNS4_8identityESX_S17_vS18_EENS_8epilogue10collective6detail29Sm90TmaWarpSpecializedAdapterINS1B_15DefaultEpilogueIaSH_SH_NS1A_6thread17LinearCombinationIaLi1EiiLNS1F_9ScaleType4KindE0ELNS_15FloatRoundStyleE2EaEENS1_15EpilogueDefaultEEEEEvvEEEEvNT_6ParamsE)
        /*0014*/ 	.word	0x00000000


	//----- nvinfo : EIATTR_MIN_STACK_SIZE
	.align		4
.L_17:
        /*0018*/ 	.byte	0x04, 0x12
        /*001a*/ 	.short	(.L_19 - .L_18)
	.align		4
.L_18:
        /*001c*/ 	.word	index@(_ZN7cutlass13device_kernelINS_4gemm6kernel13GemmUniversalIN4cute5tupleIJiiiiEEENS1_10collective13CollectiveMmaINS1_34MainloopSm90TmaGmmaWarpSpecializedILi6ENS5_IJNS4_1CILi1EEESB_SB_EEENS1_35KernelTmaWarpSpecializedCooperativeEEENS5_IJNSA_ILi128EEESF_SF_EEEaNS5_IJlSB_lEEEaSH_NS4_8TiledMMAINS4_8MMA_AtomIJNS4_4SM904GMMA27MMA_64x128x32_S32S8S8_SS_TNEEEENS4_6LayoutINS5_IJNSA_ILi2EEESB_SB_EEENS5_IJSB_NSA_ILi0EEESR_EEEEENS5_IJNS4_10UnderscoreESU_SU_EEEEENS4_13SM90_TMA_LOADENS4_14ComposedLayoutINS4_7SwizzleILi3ELi4ELi3EEENS4_18smem_ptr_flag_bitsILi8EEENSO_INS5_IJNSA_ILi8EEESF_EEENS5_IJSF_SB_EEEEEEEvNS4_8identityESX_S17_vS18_EENS_8epilogue10collective6detail29Sm90TmaWarpSpecializedAdapterINS1B_15DefaultEpilogueIaSH_SH_NS1A_6thread17LinearCombinationIaLi1EiiLNS1F_9ScaleType4KindE0ELNS_15FloatRoundStyleE2EaEENS1_15EpilogueDefaultEEEEEvvEEEEvNT_6ParamsE)
        /*0020*/ 	.word	0x00000000
.L_19:


//--------------------- .nv.compat                --------------------------
	.section	.nv.compat,"",@"SHT_CUDA_COMPAT_INFO"
	.align	4
        /*0000*/ 	.byte	0x02, 0x09, 0x01, 0x00, 0x02, 0x02, 0x04, 0x00, 0x02, 0x05, 0x05, 0x00, 0x03, 0x07, 0x01, 0x01
        /*0010*/ 	.byte	0x02, 0x03, 0x01, 0x00, 0x02, 0x06, 0x01, 0x00, 0x04, 0x0b, 0x08, 0x00, 0x00, 0x00, 0x00, 0x00
        /*0020*/ 	.byte	0x00, 0x00, 0x00, 0x00


//--------------------- .nv.info._ZN7cutlass13device_kernelINS_4gemm6kernel13GemmUniversalIN4cute5tupleIJiiiiEEENS1_10collective13CollectiveMmaINS1_34MainloopSm90TmaGmmaWarpSpecializedILi6ENS5_IJNS4_1CILi1EEESB_SB_EEENS1_35KernelTmaWarpSpecializedCooperativeEEENS5_IJNSA_ILi128EEESF_SF_EEEaNS5_IJlSB_lEEEaSH_NS4_8TiledMMAINS4_8MMA_AtomIJNS4_4SM904GMMA27MMA_64x128x32_S32S8S8_SS_TNEEEENS4_6LayoutINS5_IJNSA_ILi2EEESB_SB_EEENS5_IJSB_NSA_ILi0EEESR_EEEEENS5_IJNS4_10UnderscoreESU_SU_EEEEENS4_13SM90_TMA_LOADENS4_14ComposedLayoutINS4_7SwizzleILi3ELi4ELi3EEENS4_18smem_ptr_flag_bitsILi8EEENSO_INS5_IJNSA_ILi8EEESF_EEENS5_IJSF_SB_EEEEEEEvNS4_8identityESX_S17_vS18_EENS_8epilogue10collective6detail29Sm90TmaWarpSpecializedAdapterINS1B_15DefaultEpilogueIaSH_SH_NS1A_6thread17LinearCombinationIaLi1EiiLNS1F_9ScaleType4KindE0ELNS_15FloatRoundStyleE2EaEENS1_15EpilogueDefaultEEEEEvvEEEEvNT_6ParamsE --------------------------
	.section	.nv.info._ZN7cutlass13device_kernelINS_4gemm6kernel13GemmUniversalIN4cute5tupleIJiiiiEEENS1_10collective13CollectiveMmaINS1_34MainloopSm90TmaGmmaWarpSpecializedILi6ENS5_IJNS4_1CILi1EEESB_SB_EEENS1_35KernelTmaWarpSpecializedCooperativeEEENS5_IJNSA_ILi128EEESF_SF_EEEaNS5_IJlSB_lEEEaSH_NS4_8TiledMMAINS4_8MMA_AtomIJNS4_4SM904GMMA27MMA_64x128x32_S32S8S8_SS_TNEEEENS4_6LayoutINS5_IJNSA_ILi2EEESB_SB_EEENS5_IJSB_NSA_ILi0EEESR_EEEEENS5_IJNS4_10UnderscoreESU_SU_EEEEENS4_13SM90_TMA_LOADENS4_14ComposedLayoutINS4_7SwizzleILi3ELi4ELi3EEENS4_18smem_ptr_flag_bitsILi8EEENSO_INS5_IJNSA_ILi8EEESF_EEENS5_IJSF_SB_EEEEEEEvNS4_8identityESX_S17_vS18_EENS_8epilogue10collective6detail29Sm90TmaWarpSpecializedAdapterINS1B_15DefaultEpilogueIaSH_SH_NS1A_6thread17LinearCombinationIaLi1EiiLNS1F_9ScaleType4KindE0ELNS_15FloatRoundStyleE2EaEENS1_15EpilogueDefaultEEEEEvvEEEEvNT_6ParamsE,"",@"SHT_CUDA_INFO"
	.sectionflags	@""
	.align	4


	//----- nvinfo : EIATTR_CUDA_API_VERSION
	.align		4
        /*0000*/ 	.byte	0x04, 0x37
        /*0002*/ 	.short	(.L_21 - .L_20)
.L_20:
        /*0004*/ 	.word	0x00000082


	//----- nvinfo : EIATTR_KPARAM_INFO
	.align		4
.L_21:
        /*0008*/ 	.byte	0x04, 0x17
        /*000a*/ 	.short	(.L_23 - .L_22)
.L_22:
        /*000c*/ 	.word	0x00000000
        /*0010*/ 	.short	0x0000
        /*0012*/ 	.short	0x0070
        /*0014*/ 	.byte	0x00, 0xf0, 0x01, 0x10


	//----- nvinfo : EIATTR_SPARSE_MMA_MASK
	.align		4
.L_23:
        /*0018*/ 	.byte	0x03, 0x50
        /*001a*/ 	.short	0x0000


	//----- nvinfo : EIATTR_MAXREG_COUNT
	.align		4
        /*001c*/ 	.byte	0x03, 0x1b
        /*001e*/ 	.short	0x00a8


	//----- nvinfo : EIATTR_NUM_BARRIERS
	.align		4
        /*0020*/ 	.byte	0x02, 0x4c
        /*0022*/ 	.byte	0x01
	.zero		1


	//----- nvinfo : EIATTR_EXTERNS
	.align		4
        /*0024*/ 	.byte	0x04, 0x0f
        /*0026*/ 	.short	(.L_25 - .L_24)


	//   ....[0]....
	.align		4
.L_24:
        /*0028*/ 	.word	index@(__assertfail)


	//----- nvinfo : EIATTR_MERCURY_ISA_VERSION
	.align		4
.L_25:
        /*002c*/ 	.byte	0x03, 0x5f
        /*002e*/ 	.short	0x0101


	//----- nvinfo : EIATTR_INT_WARP_WIDE_INSTR_OFFSETS
	.align		4
        /*0030*/ 	.byte	0x04, 0x31
        /*0032*/ 	.short	(.L_27 - .L_26)


	//   ....[0]....
.L_26:
        /*0034*/ 	.word	0x00000430


	//   ....[1]....
        /*0038*/ 	.word	0x00000440


	//   ....[2]....
        /*003c*/ 	.word	0x00000500


	//----- nvinfo : EIATTR_COOP_GROUP_MASK_REGIDS
	.align		4
.L_27:
        /*0040*/ 	.byte	0x04, 0x29
        /*0042*/ 	.short	(.L_29 - .L_28)


	//   ....[0]....
.L_28:
        /*0044*/ 	.word	0xffffffff


	//   ....[1]....
        /*0048*/ 	.word	0xffffffff


	//   ....[2]....
        /*004c*/ 	.word	0xffffffff


	//   ....[3]....
        /*0050*/ 	.word	0xffffffff


	//   ....[4]....
        /*0054*/ 	.word	0xffffffff


	//----- nvinfo : EIATTR_COOP_GROUP_INSTR_OFFSETS
	.align		4
.L_29:
        /*0058*/ 	.byte	0x04, 0x28
        /*005a*/ 	.short	(.L_31 - .L_30)


	//   ....[0]....
.L_30:
        /*005c*/ 	.word	0x00000060


	//   ....[1]....
        /*0060*/ 	.word	0x00000070


	//   ....[2]....
        /*0064*/ 	.word	0x00000130


	//   ....[3]....
        /*0068*/ 	.word	0x00000300


	//   ....[4]....
        /*006c*/ 	.word	0x000011c0


	//----- nvinfo : EIATTR_REG_RECONFIG
	.align		4
.L_31:
        /*0070*/ 	.byte	0x01, 0x54
	.zero		2


	//----- nvinfo : EIATTR_SYSCALL_OFFSETS
	.align		4
        /*0074*/ 	.byte	0x04, 0x46
        /*0076*/ 	.short	(.L_33 - .L_32)


	//   ....[0]....
.L_32:
        /*0078*/ 	.word	0x000013b0


	//----- nvinfo : EIATTR_MBARRIER_INSTR_OFFSETS
	.align		4
.L_33:
        /*007c*/ 	.byte	0x04, 0x39
        /*007e*/ 	.short	(.L_35 - .L_34)


	//   ....[0]....
.L_34:
        /*0080*/ 	.word	0x00000230
        /*0084*/ 	.word	0x000000ff
        /*0088*/ 	.word	0x00000000
        /*008c*/ 	.short	0x0100
        /*008e*/ 	.byte	0x08
	.zero		1


	//   ....[1]....
        /*0090*/ 	.word	0x00000240
        /*0094*/ 	.word	0x000000ff
        /*0098*/ 	.word	0x00000030
        /*009c*/ 	.short	0x0100
        /*009e*/ 	.byte	0x08
	.zero		1


	//   ....[2]....
        /*00a0*/ 	.word	0x00000250
        /*00a4*/ 	.word	0x000000ff
        /*00a8*/ 	.word	0x00000008
        /*00ac*/ 	.short	0x0100
        /*00ae*/ 	.byte	0x08
	.zero		1


	//   ....[3]....
        /*00b0*/ 	.word	0x00000260
        /*00b4*/ 	.word	0x000000ff
        /*00b8*/ 	.word	0x00000038
        /*00bc*/ 	.short	0x0100
        /*00be*/ 	.byte	0x08
	.zero		1


	//   ....[4]....
        /*00c0*/ 	.word	0x00000270
        /*00c4*/ 	.word	0x000000ff
        /*00c8*/ 	.word	0x00000010
        /*00cc*/ 	.short	0x0100
        /*00ce*/ 	.byte	0x08
	.zero		1


	//   ....[5]....
        /*00d0*/ 	.word	0x00000280
        /*00d4*/ 	.word	0x000000ff
        /*00d8*/ 	.word	0x00000040
        /*00dc*/ 	.short	0x0100
        /*00de*/ 	.byte	0x08
	.zero		1


	//   ....[6]....
        /*00e0*/ 	.word	0x00000290
        /*00e4*/ 	.word	0x000000ff
        /*00e8*/ 	.word	0x00000018
        /*00ec*/ 	.short	0x0100
        /*00ee*/ 	.byte	0x08
	.zero		1


	//   ....[7]....
        /*00f0*/ 	.word	0x000002a0
        /*00f4*/ 	.word	0x000000ff
        /*00f8*/ 	.word	0x00000048
        /*00fc*/ 	.short	0x0100
        /*00fe*/ 	.byte	0x08
	.zero		1


	//   ....[8]....
        /*0100*/ 	.word	0x000002b0
        /*0104*/ 	.word	0x000000ff
        /*0108*/ 	.word	0x00000020
        /*010c*/ 	.short	0x0100
        /*010e*/ 	.byte	0x08
	.zero		1


	//   ....[9]....
        /*0110*/ 	.word	0x000002c0
        /*0114*/ 	.word	0x000000ff
        /*0118*/ 	.word	0x00000050
        /*011c*/ 	.short	0x0100
        /*011e*/ 	.byte	0x08
	.zero		1


	//   ....[10]....
        /*0120*/ 	.word	0x000002d0
        /*0124*/ 	.word	0x000000ff
        /*0128*/ 	.word	0x00000028
        /*012c*/ 	.short	0x0100
        /*012e*/ 	.byte	0x08
	.zero		1


	//   ....[11]....
        /*0130*/ 	.word	0x000002e0
        /*0134*/ 	.word	0x000000ff
        /*0138*/ 	.word	0x00000058
        /*013c*/ 	.short	0x0100
        /*013e*/ 	.byte	0x08
	.zero		1


	//   ....[12]....
        /*0140*/ 	.word	0x00000580
        /*0144*/ 	.word	0x000000ff
        /*0148*/ 	.word	0x00000070
        /*014c*/ 	.short	0x0100
        /*014e*/ 	.byte	0x08
	.zero		1


	//   ....[13]....
        /*0150*/ 	.word	0x00000600
        /*0154*/ 	.word	0x000000ff
        /*0158*/ 	.word	0x00000078
        /*015c*/ 	.short	0x0100
        /*015e*/ 	.byte	0x08
	.zero		1


	//   ....[14]....
        /*0160*/ 	.word	0x00001480
        /*0164*/ 	.word	0x00000003
        /*0168*/ 	.word	0x00000000
        /*016c*/ 	.short	0x010a
        /*016e*/ 	.byte	0x3f
	.zero		1


	//   ....[15]....
        /*0170*/ 	.word	0x000014e0
        /*0174*/ 	.word	0x00000003
        /*0178*/ 	.word	0x00000000
        /*017c*/ 	.short	0x010a
        /*017e*/ 	.byte	0x3f
	.zero		1


	//   ....[16]....
        /*0180*/ 	.word	0x00001860
        /*0184*/ 	.word	0x00000005
        /*0188*/ 	.word	0x00000000
        /*018c*/ 	.short	0x010a
        /*018e*/ 	.byte	0x3f
	.zero		1


	//   ....[17]....
        /*0190*/ 	.word	0x000018a0
        /*0194*/ 	.word	0x00000005
        /*0198*/ 	.word	0x00000000
        /*019c*/ 	.short	0x010a
        /*019e*/ 	.byte	0x3f
	.zero		1


	//   ....[18]....
        /*01a0*/ 	.word	0x00001b00
        /*01a4*/ 	.word	0x00000004
        /*01a8*/ 	.word	0x00000000
        /*01ac*/ 	.short	0x0101
        /*01ae*/ 	.byte	0x3f
	.zero		1


	//   ....[19]....
        /*01b0*/ 	.word	0x00001cc0
        /*01b4*/ 	.word	0x00000000
        /*01b8*/ 	.word	0x00000000
        /*01bc*/ 	.short	0x0101
        /*01be*/ 	.byte	0x3f
	.zero		1


	//   ....[20]....
        /*01c0*/ 	.word	0x00006060
        /*01c4*/ 	.word	0x0000000e
        /*01c8*/ 	.word	0x00000030
        /*01cc*/ 	.short	0x010a
        /*01ce*/ 	.byte	0x3f
	.zero		1


	//   ....[21]....
        /*01d0*/ 	.word	0x000063d0
        /*01d4*/ 	.word	0x00000006
        /*01d8*/ 	.word	0x00000078
        /*01dc*/ 	.short	0x0101
        /*01de*/ 	.byte	0x3f
	.zero		1


	//   ....[22]....
        /*01e0*/ 	.word	0x00006af0
        /*01e4*/ 	.word	0x00000007
        /*01e8*/ 	.word	0x00000000
        /*01ec*/ 	.short	0x010a
        /*01ee*/ 	.byte	0x3f
	.zero		1


	//   ....[23]....
        /*01f0*/ 	.word	0x00006b70
        /*01f4*/ 	.word	0x00000009
        /*01f8*/ 	.word	0x00000000
        /*01fc*/ 	.short	0x010a
        /*01fe*/ 	.byte	0x3f
	.zero		1


	//   ....[24]....
        /*0200*/ 	.word	0x00006c00
        /*0204*/ 	.word	0x00000006
        /*0208*/ 	.word	0x00000000
        /*020c*/ 	.short	0x010a
        /*020e*/ 	.byte	0x3f
	.zero		1


	//   ....[25]....
        /*0210*/ 	.word	0x00006c90
        /*0214*/ 	.word	0x00000009
        /*0218*/ 	.word	0x00000000
        /*021c*/ 	.short	0x010a
        /*021e*/ 	.byte	0x3f
	.zero		1


	//   ....[26]....
        /*0220*/ 	.word	0x00006d20
        /*0224*/ 	.word	0x00000006
        /*0228*/ 	.word	0x00000000
        /*022c*/ 	.short	0x010a
        /*022e*/ 	.byte	0x3f
	.zero		1


	//   ....[27]....
        /*0230*/ 	.word	0x00006db0
        /*0234*/ 	.word	0x00000003
        /*0238*/ 	.word	0x00000000
        /*023c*/ 	.short	0x010a
        /*023e*/ 	.byte	0x3f
	.zero		1


	//   ....[28]....
        /*0240*/ 	.word	0x00006e10
        /*0244*/ 	.word	0x00000003
        /*0248*/ 	.word	0x00000000
        /*024c*/ 	.short	0x010a
        /*024e*/ 	.byte	0x3f
	.zero		1


	//   ....[29]....
        /*0250*/ 	.word	0x00006e60
        /*0254*/ 	.word	0x00000005
        /*0258*/ 	.word	0x00000000
        /*025c*/ 	.short	0x010a
        /*025e*/ 	.byte	0x3f
	.zero		1


	//   ....[30]....
        /*0260*/ 	.word	0x00006f30
        /*0264*/ 	.word	0x0000000e
        /*0268*/ 	.word	0x00000030
        /*026c*/ 	.short	0x010a
        /*026e*/ 	.byte	0x3f
	.zero		1


	//   ....[31]....
        /*0270*/ 	.word	0x00007000
        /*0274*/ 	.word	0x00000007
        /*0278*/ 	.word	0x00000000
        /*027c*/ 	.short	0x010a
        /*027e*/ 	.byte	0x3f
	.zero		1


	//   ....[32]....
        /*0280*/ 	.word	0x00007050
        /*0284*/ 	.word	0x00000009
        /*0288*/ 	.word	0x00000000
        /*028c*/ 	.short	0x010a
        /*028e*/ 	.byte	0x3f
	.zero		1


	//   ....[33]....
        /*0290*/ 	.word	0x000070a0
        /*0294*/ 	.word	0x00000006
        /*0298*/ 	.word	0x00000000
        /*029c*/ 	.short	0x010a
        /*029e*/ 	.byte	0x3f
	.zero		1


	//   ....[34]....
        /*02a0*/ 	.word	0x000070f0
        /*02a4*/ 	.word	0x00000009
        /*02a8*/ 	.word	0x00000000
        /*02ac*/ 	.short	0x010a
        /*02ae*/ 	.byte	0x3f
	.zero		1


	//   ....[35]....
        /*02b0*/ 	.word	0x00007140
        /*02b4*/ 	.word	0x00000006
        /*02b8*/ 	.word	0x00000000
        /*02bc*/ 	.short	0x010a
        /*02be*/ 	.byte	0x3f
	.zero		1


	//----- nvinfo : EIATTR_NUM_MBARRIERS
	.align		4
.L_35:
        /*02c0*/ 	.byte	0x03, 0x38
        /*02c2*/ 	.short	0x000e


	//----- nvinfo : EIATTR_EXIT_INSTR_OFFSETS
	.align		4
        /*02c4*/ 	.byte	0x04, 0x1c
        /*02c6*/ 	.short	(.L_37 - .L_36)


	//   ....[0]....
.L_36:
        /*02c8*/ 	.word	0x000006a0


	//   ....[1]....
        /*02cc*/ 	.word	0x00000f60


	//   ....[2]....
        /*02d0*/ 	.word	0x00005740


	//   ....[3]....
        /*02d4*/ 	.word	0x00005d70


	//   ....[4]....
        /*02d8*/ 	.word	0x00006e00


	//----- nvinfo : EIATTR_MAX_THREADS
	.align		4
.L_37:
        /*02dc*/ 	.byte	0x04, 0x05
        /*02de*/ 	.short	(.L_39 - .L_38)
.L_38:
        /*02e0*/ 	.word	0x00000180
        /*02e4*/ 	.word	0x00000001
        /*02e8*/ 	.word	0x00000001


	//----- nvinfo : EIATTR_CRS_STACK_SIZE
	.align		4
.L_39:
        /*02ec*/ 	.byte	0x04, 0x1e
        /*02ee*/ 	.short	(.L_41 - .L_40)
.L_40:
        /*02f0*/ 	.word	0x00000000


	//----- nvinfo : EIATTR_CBANK_PARAM_SIZE
	.align		4
.L_41:
        /*02f4*/ 	.byte	0x03, 0x19
        /*02f6*/ 	.short	0x0470


	//----- nvinfo : EIATTR_PARAM_CBANK
	.align		4
        /*02f8*/ 	.byte	0x04, 0x0a
        /*02fa*/ 	.short	(.L_43 - .L_42)
	.align		4
.L_42:
        /*02fc*/ 	.word	index@(.nv.constant0._ZN7cutlass13device_kernelINS_4gemm6kernel13GemmUniversalIN4cute5tupleIJiiiiEEENS1_10collective13CollectiveMmaINS1_34MainloopSm90TmaGmmaWarpSpecializedILi6ENS5_IJNS4_1CILi1EEESB_SB_EEENS1_35KernelTmaWarpSpecializedCooperativeEEENS5_IJNSA_ILi128EEESF_SF_EEEaNS5_IJlSB_lEEEaSH_NS4_8TiledMMAINS4_8MMA_AtomIJNS4_4SM904GMMA27MMA_64x128x32_S32S8S8_SS_TNEEEENS4_6LayoutINS5_IJNSA_ILi2EEESB_SB_EEENS5_IJSB_NSA_ILi0EEESR_EEEEENS5_IJNS4_10UnderscoreESU_SU_EEEEENS4_13SM90_TMA_LOADENS4_14ComposedLayoutINS4_7SwizzleILi3ELi4ELi3EEENS4_18smem_ptr_flag_bitsILi8EEENSO_INS5_IJNSA_ILi8EEESF_EEENS5_IJSF_SB_EEEEEEEvNS4_8identityESX_S17_vS18_EENS_8epilogue10collective6detail29Sm90TmaWarpSpecializedAdapterINS1B_15DefaultEpilogueIaSH_SH_NS1A_6thread17LinearCombinationIaLi1EiiLNS1F_9ScaleType4KindE0ELNS_15FloatRoundStyleE2EaEENS1_15EpilogueDefaultEEEEEvvEEEEvNT_6ParamsE)
        /*0300*/ 	.short	0x0210
        /*0302*/ 	.short	0x0470


	//----- nvinfo : EIATTR_SW_WAR
	.align		4
.L_43:
        /*0304*/ 	.byte	0x04, 0x36
        /*0306*/ 	.short	(.L_45 - .L_44)
.L_44:
        /*0308*/ 	.word	0x00000008
.L_45:


//--------------------- .nv.callgraph             --------------------------
	.section	.nv.callgraph,"",@"SHT_CUDA_CALLGRAPH"
	.align	4
	.sectionentsize	8
	.align		4
        /*0000*/ 	.word	0x00000000
	.align		4
        /*0004*/ 	.word	0xffffffff
	.align		4
        /*0008*/ 	.word	index@(_ZN7cutlass13device_kernelINS_4gemm6kernel13GemmUniversalIN4cute5tupleIJiiiiEEENS1_10collective13CollectiveMmaINS1_34MainloopSm90TmaGmmaWarpSpecializedILi6ENS5_IJNS4_1CILi1EEESB_SB_EEENS1_35KernelTmaWarpSpecializedCooperativeEEENS5_IJNSA_ILi128EEESF_SF_EEEaNS5_IJlSB_lEEEaSH_NS4_8TiledMMAINS4_8MMA_AtomIJNS4_4SM904GMMA27MMA_64x128x32_S32S8S8_SS_TNEEEENS4_6LayoutINS5_IJNSA_ILi2EEESB_SB_EEENS5_IJSB_NSA_ILi0EEESR_EEEEENS5_IJNS4_10UnderscoreESU_SU_EEEEENS4_13SM90_TMA_LOADENS4_14ComposedLayoutINS4_7SwizzleILi3ELi4ELi3EEENS4_18smem_ptr_flag_bitsILi8EEENSO_INS5_IJNSA_ILi8EEESF_EEENS5_IJSF_SB_EEEEEEEvNS4_8identityESX_S17_vS18_EENS_8epilogue10collective6detail29Sm90TmaWarpSpecializedAdapterINS1B_15DefaultEpilogueIaSH_SH_NS1A_6thread17LinearCombinationIaLi1EiiLNS1F_9ScaleType4KindE0ELNS_15FloatRoundStyleE2EaEENS1_15EpilogueDefaultEEEEEvvEEEEvNT_6ParamsE)
	.align		4
        /*000c*/ 	.word	index@(__assertfail)
	.align		4
        /*0010*/ 	.word	0x00000000
	.align		4
        /*0014*/ 	.word	0xfffffffe
	.align		4
        /*0018*/ 	.word	0x00000000
	.align		4
        /*001c*/ 	.word	0xfffffffd
	.align		4
        /*0020*/ 	.word	0x00000000
	.align		4
        /*0024*/ 	.word	0xfffffffc


//--------------------- .nv.constant4             --------------------------
	.section	.nv.constant4,"a",@progbits
	.align	8
	.align		8
.nv.constant4:
        /*0000*/ 	.dword	__assertfail
	.align		8
        /*0008*/ 	.dword	__unnamed_1
	.align		8
        /*0010*/ 	.dword	_ZN40_INTERNAL_7664848c_4_k_cu_d3cbb95f_312104cuda3std3__45__cpo5beginE
	.align		8
        /*0018*/ 	.dword	_ZN40_INTERNAL_7664848c_4_k_cu_d3cbb95f_312104cuda3std3__45__cpo3endE
	.align		8
        /*0020*/ 	.dword	_ZN40_INTERNAL_7664848c_4_k_cu_d3cbb95f_312104cuda3std3__45__cpo6cbeginE
	.align		8
        /*0028*/ 	.dword	_ZN40_INTERNAL_7664848c_4_k_cu_d3cbb95f_312104cuda3std3__45__cpo4cendE
	.align		8
        /*0030*/ 	.dword	_ZN40_INTERNAL_7664848c_4_k_cu_d3cbb95f_312104cuda3std3__442_GLOBAL__N__7664848c_4_k_cu_d3cbb95f_312106ignoreE
	.align		8
        /*0038*/ 	.dword	_ZN40_INTERNAL_7664848c_4_k_cu_d3cbb95f_312104cuda3std3__419piecewise_constructE
	.align		8
        /*0040*/ 	.dword	_ZN40_INTERNAL_7664848c_4_k_cu_d3cbb95f_312104cuda3std3__48in_placeE
	.align		8
        /*0048*/ 	.dword	_ZN40_INTERNAL_7664848c_4_k_cu_d3cbb95f_312104cuda3std6ranges3__45__cpo4swapE
	.align		8
        /*0050*/ 	.dword	_ZN40_INTERNAL_7664848c_4_k_cu_d3cbb95f_312104cuda3std6ranges3__45__cpo9iter_moveE
	.align		8
        /*0058*/ 	.dword	_ZN40_INTERNAL_7664848c_4_k_cu_d3cbb95f_312104cute7productE
	.align		8
        /*0060*/ 	.dword	_ZN40_INTERNAL_7664848c_4_k_cu_d3cbb95f_312104cute1_E
	.align		8
        /*0068*/ 	.dword	$str$22
	.align		8
        /*0070*/ 	.dword	$str$23


//--------------------- .text._ZN7cutlass13device_kernelINS_4gemm6kernel13GemmUniversalIN4cute5tupleIJiiiiEEENS1_10collective13CollectiveMmaINS1_34MainloopSm90TmaGmmaWarpSpecializedILi6ENS5_IJNS4_1CILi1EEESB_SB_EEENS1_35KernelTmaWarpSpecializedCooperativeEEENS5_IJNSA_ILi128EEESF_SF_EEEaNS5_IJlSB_lEEEaSH_NS4_8TiledMMAINS4_8MMA_AtomIJNS4_4SM904GMMA27MMA_64x128x32_S32S8S8_SS_TNEEEENS4_6LayoutINS5_IJNSA_ILi2EEESB_SB_EEENS5_IJSB_NSA_ILi0EEESR_EEEEENS5_IJNS4_10UnderscoreESU_SU_EEEEENS4_13SM90_TMA_LOADENS4_14ComposedLayoutINS4_7SwizzleILi3ELi4ELi3EEENS4_18smem_ptr_flag_bitsILi8EEENSO_INS5_IJNSA_ILi8EEESF_EEENS5_IJSF_SB_EEEEEEEvNS4_8identityESX_S17_vS18_EENS_8epilogue10collective6detail29Sm90TmaWarpSpecializedAdapterINS1B_15DefaultEpilogueIaSH_SH_NS1A_6thread17LinearCombinationIaLi1EiiLNS1F_9ScaleType4KindE0ELNS_15FloatRoundStyleE2EaEENS1_15EpilogueDefaultEEEEEvvEEEEvNT_6ParamsE --------------------------
	.section	.text._ZN7cutlass13device_kernelINS_4gemm6kernel13GemmUniversalIN4cute5tupleIJiiiiEEENS1_10collective13CollectiveMmaINS1_34MainloopSm90TmaGmmaWarpSpecializedILi6ENS5_IJNS4_1CILi1EEESB_SB_EEENS1_35KernelTmaWarpSpecializedCooperativeEEENS5_IJNSA_ILi128EEESF_SF_EEEaNS5_IJlSB_lEEEaSH_NS4_8TiledMMAINS4_8MMA_AtomIJNS4_4SM904GMMA27MMA_64x128x32_S32S8S8_SS_TNEEEENS4_6LayoutINS5_IJNSA_ILi2EEESB_SB_EEENS5_IJSB_NSA_ILi0EEESR_EEEEENS5_IJNS4_10UnderscoreESU_SU_EEEEENS4_13SM90_TMA_LOADENS4_14ComposedLayoutINS4_7SwizzleILi3ELi4ELi3EEENS4_18smem_ptr_flag_bitsILi8EEENSO_INS5_IJNSA_ILi8EEESF_EEENS5_IJSF_SB_EEEEEEEvNS4_8identityESX_S17_vS18_EENS_8epilogue10collective6detail29Sm90TmaWarpSpecializedAdapterINS1B_15DefaultEpilogueIaSH_SH_NS1A_6thread17LinearCombinationIaLi1EiiLNS1F_9ScaleType4KindE0ELNS_15FloatRoundStyleE2EaEENS1_15EpilogueDefaultEEEEEvvEEEEvNT_6ParamsE,"ax",@progbits
	.align	128
.text._ZN7cutlass13device_kernelINS_4gemm6kernel13GemmUniversalIN4cute5tupleIJiiiiEEENS1_10collective13CollectiveMmaINS1_34MainloopSm90TmaGmmaWarpSpecializedILi6ENS5_IJNS4_1CILi1EEESB_SB_EEENS1_35KernelTmaWarpSpecializedCooperativeEEENS5_IJNSA_ILi128EEESF_SF_EEEaNS5_IJlSB_lEEEaSH_NS4_8TiledMMAINS4_8MMA_AtomIJNS4_4SM904GMMA27MMA_64x128x32_S32S8S8_SS_TNEEEENS4_6LayoutINS5_IJNSA_ILi2EEESB_SB_EEENS5_IJSB_NSA_ILi0EEESR_EEEEENS5_IJNS4_10UnderscoreESU_SU_EEEEENS4_13SM90_TMA_LOADENS4_14ComposedLayoutINS4_7SwizzleILi3ELi4ELi3EEENS4_18smem_ptr_flag_bitsILi8EEENSO_INS5_IJNSA_ILi8EEESF_EEENS5_IJSF_SB_EEEEEEEvNS4_8identityESX_S17_vS18_EENS_8epilogue10collective6detail29Sm90TmaWarpSpecializedAdapterINS1B_15DefaultEpilogueIaSH_SH_NS1A_6thread17LinearCombinationIaLi1EiiLNS1F_9ScaleType4KindE0ELNS_15FloatRoundStyleE2EaEENS1_15EpilogueDefaultEEEEEvvEEEEvNT_6ParamsE:
        .type           _ZN7cutlass13device_kernelINS_4gemm6kernel13GemmUniversalIN4cute5tupleIJiiiiEEENS1_10collective13CollectiveMmaINS1_34MainloopSm90TmaGmmaWarpSpecializedILi6ENS5_IJNS4_1CILi1EEESB_SB_EEENS1_35KernelTmaWarpSpecializedCooperativeEEENS5_IJNSA_ILi128EEESF_SF_EEEaNS5_IJlSB_lEEEaSH_NS4_8TiledMMAINS4_8MMA_AtomIJNS4_4SM904GMMA27MMA_64x128x32_S32S8S8_SS_TNEEEENS4_6LayoutINS5_IJNSA_ILi2EEESB_SB_EEENS5_IJSB_NSA_ILi0EEESR_EEEEENS5_IJNS4_10UnderscoreESU_SU_EEEEENS4_13SM90_TMA_LOADENS4_14ComposedLayoutINS4_7SwizzleILi3ELi4ELi3EEENS4_18smem_ptr_flag_bitsILi8EEENSO_INS5_IJNSA_ILi8EEESF_EEENS5_IJSF_SB_EEEEEEEvNS4_8identityESX_S17_vS18_EENS_8epilogue10collective6detail29Sm90TmaWarpSpecializedAdapterINS1B_15DefaultEpilogueIaSH_SH_NS1A_6thread17LinearCombinationIaLi1EiiLNS1F_9ScaleType4KindE0ELNS_15FloatRoundStyleE2EaEENS1_15EpilogueDefaultEEEEEvvEEEEvNT_6ParamsE,@function
        .size           _ZN7cutlass13device_kernelINS_4gemm6kernel13GemmUniversalIN4cute5tupleIJiiiiEEENS1_10collective13CollectiveMmaINS1_34MainloopSm90TmaGmmaWarpSpecializedILi6ENS5_IJNS4_1CILi1EEESB_SB_EEENS1_35KernelTmaWarpSpecializedCooperativeEEENS5_IJNSA_ILi128EEESF_SF_EEEaNS5_IJlSB_lEEEaSH_NS4_8TiledMMAINS4_8MMA_AtomIJNS4_4SM904GMMA27MMA_64x128x32_S32S8S8_SS_TNEEEENS4_6LayoutINS5_IJNSA_ILi2EEESB_SB_EEENS5_IJSB_NSA_ILi0EEESR_EEEEENS5_IJNS4_10UnderscoreESU_SU_EEEEENS4_13SM90_TMA_LOADENS4_14ComposedLayoutINS4_7SwizzleILi3ELi4ELi3EEENS4_18smem_ptr_flag_bitsILi8EEENSO_INS5_IJNSA_ILi8EEESF_EEENS5_IJSF_SB_EEEEEEEvNS4_8identityESX_S17_vS18_EENS_8epilogue10collective6detail29Sm90TmaWarpSpecializedAdapterINS1B_15DefaultEpilogueIaSH_SH_NS1A_6thread17LinearCombinationIaLi1EiiLNS1F_9ScaleType4KindE0ELNS_15FloatRoundStyleE2EaEENS1_15EpilogueDefaultEEEEEvvEEEEvNT_6ParamsE,(.L_x_202 - _ZN7cutlass13device_kernelINS_4gemm6kernel13GemmUniversalIN4cute5tupleIJiiiiEEENS1_10collective13CollectiveMmaINS1_34MainloopSm90TmaGmmaWarpSpecializedILi6ENS5_IJNS4_1CILi1EEESB_SB_EEENS1_35KernelTmaWarpSpecializedCooperativeEEENS5_IJNSA_ILi128EEESF_SF_EEEaNS5_IJlSB_lEEEaSH_NS4_8TiledMMAINS4_8MMA_AtomIJNS4_4SM904GMMA27MMA_64x128x32_S32S8S8_SS_TNEEEENS4_6LayoutINS5_IJNSA_ILi2EEESB_SB_EEENS5_IJSB_NSA_ILi0EEESR_EEEEENS5_IJNS4_10UnderscoreESU_SU_EEEEENS4_13SM90_TMA_LOADENS4_14ComposedLayoutINS4_7SwizzleILi3ELi4ELi3EEENS4_18smem_ptr_flag_bitsILi8EEENSO_INS5_IJNSA_ILi8EEESF_EEENS5_IJSF_SB_EEEEEEEvNS4_8identityESX_S17_vS18_EENS_8epilogue10collective6detail29Sm90TmaWarpSpecializedAdapterINS1B_15DefaultEpilogueIaSH_SH_NS1A_6thread17LinearCombinationIaLi1EiiLNS1F_9ScaleType4KindE0ELNS_15FloatRoundStyleE2EaEENS1_15EpilogueDefaultEEEEEvvEEEEvNT_6ParamsE)
        .other          _ZN7cutlass13device_kernelINS_4gemm6kernel13GemmUniversalIN4cute5tupleIJiiiiEEENS1_10collective13CollectiveMmaINS1_34MainloopSm90TmaGmmaWarpSpecializedILi6ENS5_IJNS4_1CILi1EEESB_SB_EEENS1_35KernelTmaWarpSpecializedCooperativeEEENS5_IJNSA_ILi128EEESF_SF_EEEaNS5_IJlSB_lEEEaSH_NS4_8TiledMMAINS4_8MMA_AtomIJNS4_4SM904GMMA27MMA_64x128x32_S32S8S8_SS_TNEEEENS4_6LayoutINS5_IJNSA_ILi2EEESB_SB_EEENS5_IJSB_NSA_ILi0EEESR_EEEEENS5_IJNS4_10UnderscoreESU_SU_EEEEENS4_13SM90_TMA_LOADENS4_14ComposedLayoutINS4_7SwizzleILi3ELi4ELi3EEENS4_18smem_ptr_flag_bitsILi8EEENSO_INS5_IJNSA_ILi8EEESF_EEENS5_IJSF_SB_EEEEEEEvNS4_8identityESX_S17_vS18_EENS_8epilogue10collective6detail29Sm90TmaWarpSpecializedAdapterINS1B_15DefaultEpilogueIaSH_SH_NS1A_6thread17LinearCombinationIaLi1EiiLNS1F_9ScaleType4KindE0ELNS_15FloatRoundStyleE2EaEENS1_15EpilogueDefaultEEEEEvvEEEEvNT_6ParamsE,@"STO_CUDA_ENTRY STV_DEFAULT"
_ZN7cutlass13device_kernelINS_4gemm6kernel13GemmUniversalIN4cute5tupleIJiiiiEEENS1_10collective13CollectiveMmaINS1_34MainloopSm90TmaGmmaWarpSpecializedILi6ENS5_IJNS4_1CILi1EEESB_SB_EEENS1_35KernelTmaWarpSpecializedCooperativeEEENS5_IJNSA_ILi128EEESF_SF_EEEaNS5_IJlSB_lEEEaSH_NS4_8TiledMMAINS4_8MMA_AtomIJNS4_4SM904GMMA27MMA_64x128x32_S32S8S8_SS_TNEEEENS4_6LayoutINS5_IJNSA_ILi2EEESB_SB_EEENS5_IJSB_NSA_ILi0EEESR_EEEEENS5_IJNS4_10UnderscoreESU_SU_EEEEENS4_13SM90_TMA_LOADENS4_14ComposedLayoutINS4_7SwizzleILi3ELi4ELi3EEENS4_18smem_ptr_flag_bitsILi8EEENSO_INS5_IJNSA_ILi8EEESF_EEENS5_IJSF_SB_EEEEEEEvNS4_8identityESX_S17_vS18_EENS_8epilogue10collective6detail29Sm90TmaWarpSpecializedAdapterINS1B_15DefaultEpilogueIaSH_SH_NS1A_6thread17LinearCombinationIaLi1EiiLNS1F_9ScaleType4KindE0ELNS_15FloatRoundStyleE2EaEENS1_15EpilogueDefaultEEEEEvvEEEEvNT_6ParamsE:
[----:B------:R-:W0:Y:S01]  /*0000*/  LDC R1, c[0x0][0x28] ;  /* 0x00000a00ff017b82 */ /* 0x000e220000000800 */
[----:B------:R-:W1:Y:S01]  /*0010*/  S2R R3, SR_TID.X ;  /* 0x0000000000037919 */ /* 0x000e620000002100 */
[----:B------:R-:W-:Y:S01]  /*0020*/  ELECT P0, URZ, PT ;  /* 0x00000000003f782f */ /* 0x000fe20003800000 */
[----:B------:R-:W-:Y:S01]  /*0030*/  BSSY B0, `(.L_x_0) ;  /* 0x000000f000007945 */ /* 0x000fe20003800000 */
[--C-:B-1----:R-:W-:Y:S02]  /*0040*/  SHF.R.U32.HI R0, RZ, 0x5, R3.reuse ;  /* 0x00000005ff007819 */ /* 0x102fe40000011603 */
[----:B------:R-:W-:-:S03]  /*0050*/  SHF.R.U32.HI R14, RZ, 0x7, R3 ;  /* 0x00000007ff0e7819 */ /* 0x000fc60000011603 */
[----:B------:R-:W1:Y:S04]  /*0060*/  SHFL.IDX PT, R4, R0, RZ, 0x1f ;  /* 0x00001fff00047589 */ /* 0x000e6800000e0000 */
[----:B------:R2:W3:Y:S01]  /*0070*/  SHFL.IDX PT, R10, R14, RZ, 0x1f ;  /* 0x00001fff0e0a7589 */ /* 0x0004e200000e0000 */
[----:B-1----:R-:W-:-:S13]  /*0080*/  ISETP.NE.OR P0, PT, R4, RZ, !P0 ;  /* 0x000000ff0400720c */ /* 0x002fda0004705670 */
[----:B0-23--:R-:W-:Y:S05]  /*0090*/  @P0 BRA `(.L_x_1) ;  /* 0x0000000000200947 */ /* 0x00dfea0003800000 */
[----:B------:R-:W-:Y:S02]  /*00a0*/  ULDC.64 UR4, c[0x0][0x198] ;  /* 0x0000660000047ab9 */ /* 0x000fe40000000a00 */
[----:B------:R-:W-:Y:S02]  /*00b0*/  UIADD3 UR6, UP0, UR4, 0xf0, URZ ;  /* 0x000000f004067890 */ /* 0x000fe4000ff1e03f */
[----:B------:R-:W-:Y:S02]  /*00c0*/  UIADD3 UR4, UP1, UR4, 0x1f0, URZ ;  /* 0x000001f004047890 */ /* 0x000fe4000ff3e03f */
[----:B------:R-:W-:Y:S02]  /*00d0*/  UIADD3.X UR7, URZ, UR5, URZ, UP0, !UPT ;  /* 0x000000053f077290 */ /* 0x000fe400087fe43f */
[----:B------:R-:W-:-:S07]  /*00e0*/  UIADD3.X UR5, URZ, UR5, URZ, UP1, !UPT ;  /* 0x000000053f057290 */ /* 0x000fce0008ffe43f */
[----:B------:R0:W-:Y:S02]  /*00f0*/  UTMACCTL.PF [UR6] ;  /* 0x00000000060079b9 */ /* 0x0001e40008040000 */
[----:B------:R0:W-:Y:S02]  /*0100*/  UTMACCTL.PF [UR4] ;  /* 0x00000000040079b9 */ /* 0x0001e40008040000 */
[----:B0-----:R-:W-:Y:S01]  /*0110*/  NOP ;  /* 0x0000000000007918 */ /* 0x001fe20000000000 */
.L_x_1:
[----:B------:R-:W-:Y:S05]  /*0120*/  BSYNC B0 ;  /* 0x0000000000007941 */ /* 0x000fea0003800000 */
.L_x_0:
[----:B------:R-:W0:Y:S02]  /*0130*/  SHFL.IDX PT, R2, R0, RZ, 0x1f ;  /* 0x00001fff00027589 */ /* 0x000e2400000e0000 */
[----:B0-----:R-:W-:-:S13]  /*0140*/  ISETP.NE.AND P0, PT, R2, RZ, PT ;  /* 0x000000ff0200720c */ /* 0x001fda0003f05270 */
[----:B------:R-:W-:Y:S05]  /*0150*/  @P0 BRA `(.L_x_2) ;  /* 0x0000000000680947 */ /* 0x000fea0003800000 */
[----:B------:R-:W0:Y:S01]  /*0160*/  S2UR UR8, SR_CgaCtaId ;  /* 0x00000000000879c3 */ /* 0x000e220000008800 */
[----:B------:R-:W-:Y:S01]  /*0170*/  UMOV UR4, 0x400 ;  /* 0x0000040000047882 */ /* 0x000fe20000000000 */
[----:B------:R-:W-:Y:S01]  /*0180*/  UMOV UR5, 0x1 ;  /* 0x0000000100057882 */ /* 0x000fe20000000000 */
[----:B------:R-:W-:Y:S01]  /*0190*/  UMOV UR6, 0x100 ;  /* 0x0000010000067882 */ /* 0x000fe20000000000 */
[----:B------:R-:W-:Y:S01]  /*01a0*/  ELECT P0, URZ, PT ;  /* 0x00000000003f782f */ /* 0x000fe20003800000 */
[----:B------:R-:W-:-:S04]  /*01b0*/  UIADD3 UR6, -UR6, 0x100000, URZ ;  /* 0x0010000006067890 */ /* 0x000fc8000fffe13f */
[----:B------:R-:W-:Y:S02]  /*01c0*/  USHF.L.U32 UR7, UR6, 0xb, URZ ;  /* 0x0000000b06077899 */ /* 0x000fe4000800063f */
[----:B------:R-:W-:Y:S02]  /*01d0*/  USHF.L.U32 UR6, UR6, 0x1, URZ ;  /* 0x0000000106067899 */ /* 0x000fe4000800063f */
[----:B0-----:R-:W-:Y:S02]  /*01e0*/  ULEA UR8, UR8, UR4, 0x18 ;  /* 0x0000000408087291 */ /* 0x001fe4000f8ec03f */
[----:B------:R-:W-:-:S04]  /*01f0*/  UIADD3 UR4, -UR5, 0x100000, URZ ;  /* 0x0010000005047890 */ /* 0x000fc8000fffe13f */
[----:B------:R-:W-:Y:S02]  /*0200*/  USHF.L.U32 UR5, UR4, 0xb, URZ ;  /* 0x0000000b04057899 */ /* 0x000fe4000800063f */
[----:B------:R-:W-:Y:S01]  /*0210*/  USHF.L.U32 UR4, UR4, 0x1, URZ ;  /* 0x0000000104047899 */ /* 0x000fe2000800063f */
[----:B------:R-:W0:Y:S11]  /*0220*/  FENCE.VIEW.ASYNC.S ;  /* 0x00000000000073c6 */ /* 0x000e360000000000 */
[----:B0-----:R0:W1:Y:S01]  /*0230*/  SYNCS.EXCH.64 URZ, [UR8], UR4 ;  /* 0x00000004083f75b2 */ /* 0x0010620008000100 */
[----:B------:R0:W2:Y:S01]  /*0240*/  SYNCS.EXCH.64 URZ, [UR8+0x30], UR6 ;  /* 0x00003006083f75b2 */ /* 0x0000a20008000100 */
[----:B------:R0:W3:Y:S01]  /*0250*/  SYNCS.EXCH.64 URZ, [UR8+0x8], UR4 ;  /* 0x00000804083f75b2 */ /* 0x0000e20008000100 */
[----:B------:R0:W4:Y:S01]  /*0260*/  SYNCS.EXCH.64 URZ, [UR8+0x38], UR6 ;  /* 0x00003806083f75b2 */ /* 0x0001220008000100 */
[----:B------:R0:W0:Y:S01]  /*0270*/  SYNCS.EXCH.64 URZ, [UR8+0x10], UR4 ;  /* 0x00001004083f75b2 */ /* 0x0000220008000100 */
[----:B------:R0:W0:Y:S01]  /*0280*/  SYNCS.EXCH.64 URZ, [UR8+0x40], UR6 ;  /* 0x00004006083f75b2 */ /* 0x0000220008000100 */
[----:B------:R0:W0:Y:S01]  /*0290*/  SYNCS.EXCH.64 URZ, [UR8+0x18], UR4 ;  /* 0x00001804083f75b2 */ /* 0x0000220008000100 */
[----:B------:R0:W0:Y:S01]  /*02a0*/  SYNCS.EXCH.64 URZ, [UR8+0x48], UR6 ;  /* 0x00004806083f75b2 */ /* 0x0000220008000100 */
[----:B------:R0:W0:Y:S01]  /*02b0*/  SYNCS.EXCH.64 URZ, [UR8+0x20], UR4 ;  /* 0x00002004083f75b2 */ /* 0x0000220008000100 */
[----:B------:R0:W0:Y:S01]  /*02c0*/  SYNCS.EXCH.64 URZ, [UR8+0x50], UR6 ;  /* 0x00005006083f75b2 */ /* 0x0000220008000100 */
[----:B------:R0:W0:Y:S01]  /*02d0*/  SYNCS.EXCH.64 URZ, [UR8+0x28], UR4 ;  /* 0x00002804083f75b2 */ /* 0x0000220008000100 */
[----:B------:R0:W0:Y:S01]  /*02e0*/  SYNCS.EXCH.64 URZ, [UR8+0x58], UR6 ;  /* 0x00005806083f75b2 */ /* 0x0000220008000100 */
[----:B------:R-:W-:Y:S01]  /*02f0*/  NOP ;  /* 0x0000000000007918 */ /* 0x000fe20000000000 */
.L_x_2:
[----:B------:R-:W5:Y:S01]  /*0300*/  SHFL.IDX PT, R0, R0, RZ, 0x1f ;  /* 0x00001fff00007589 */ /* 0x000f6200000e0000 */
[----:B------:R-:W-:Y:S01]  /*0310*/  ELECT P0, URZ, PT ;  /* 0x00000000003f782f */ /* 0x000fe20003800000 */
[----:B------:R-:W1:Y:S01]  /*0320*/  LDC R2, c[0x0][0x65c] ;  /* 0x00019700ff027b82 */ /* 0x000e620000000800 */
[----:B------:R-:W-:Y:S01]  /*0330*/  SHF.R.S32.HI R7, RZ, 0x1f, R4 ;  /* 0x0000001fff077819 */ /* 0x000fe20000011404 */
[----:B------:R-:W2:Y:S01]  /*0340*/  S2R R5, SR_CTAID.Y ;  /* 0x0000000000057919 */ /* 0x000ea20000002600 */
[----:B0-----:R-:W-:Y:S01]  /*0350*/  UMOV UR4, 0x20 ;  /* 0x0000002000047882 */ /* 0x001fe20000000000 */
[----:B------:R-:W-:Y:S01]  /*0360*/  NOP ;  /* 0x0000000000007918 */ /* 0x000fe20000000000 */
[----:B------:R-:W-:Y:S01]  /*0370*/  LEA.HI R7, R7, R4, RZ, 0x2 ;  /* 0x0000000407077211 */ /* 0x000fe200078f10ff */
[----:B------:R-:W0:Y:S01]  /*0380*/  S2R R6, SR_CTAID.X ;  /* 0x0000000000067919 */ /* 0x000e220000002500 */
[----:B------:R-:W-:Y:S01]  /*0390*/  ISETP.NE.AND P2, PT, R10, RZ, PT ;  /* 0x000000ff0a00720c */ /* 0x000fe20003f45270 */
[----:B------:R-:W-:Y:S01]  /*03a0*/  NOP ;  /* 0x0000000000007918 */ /* 0x000fe20000000000 */
[----:B------:R-:W-:-:S02]  /*03b0*/  LOP3.LUT R7, R7, 0xfffffffc, RZ, 0xc0, !PT ;  /* 0xfffffffc07077812 */ /* 0x000fc400078ec0ff */
[----:B-----5:R-:W-:Y:S02]  /*03c0*/  ISETP.NE.OR P0, PT, R0, RZ, !P0 ;  /* 0x000000ff0000720c */ /* 0x020fe40004705670 */
[----:B-1----:R-:W-:-:S04]  /*03d0*/  ISETP.NE.AND P3, PT, R2, 0x1, PT ;  /* 0x000000010200780c */ /* 0x002fc80003f65270 */
[----:B------:R-:W-:Y:S01]  /*03e0*/  P2R R0, PR, RZ, 0x8 ;  /* 0x00000008ff007803 */ /* 0x000fe20000000000 */
[----:B------:R-:W-:Y:S01]  /*03f0*/  IMAD.IADD R0, R4, 0x1, -R7 ;  /* 0x0000000104007824 */ /* 0x000fe200078e0a07 */
[----:B------:R-:W-:Y:S01]  /*0400*/  LOP3.LUT R4, R3, 0x7f, RZ, 0xc0, !PT ;  /* 0x0000007f03047812 */ /* 0x000fe200078ec0ff */
[----:B------:R-:W-:-:S03]  /*0410*/  IMAD.MOV.U32 R7, RZ, RZ, RZ ;  /* 0x000000ffff077224 */ /* 0x000fc600078e00ff */
[----:B------:R-:W-:Y:S01]  /*0420*/  ISETP.NE.AND P1, PT, R0, 0x3, PT ;  /* 0x000000030000780c */ /* 0x000fe20003f25270 */
[----:B------:R-:W-:Y:S01]  /*0430*/  VOTEU.ALL UP0, P0 ;  /* 0x00000000003f7886 */ /* 0x000fe20000000000 */
[----:B------:R-:W-:Y:S01]  /*0440*/  VOTEU.ALL UP1, P0 ;  /* 0x00000000003f7886 */ /* 0x000fe20000020000 */
[----:B------:R-:W0:Y:S01]  /*0450*/  @P3 LDC R17, c[0x0][0x10] ;  /* 0x00000400ff113b82 */ /* 0x000e220000000800 */
[----:B--2---:R-:W-:Y:S02]  /*0460*/  @P3 IMAD.MOV.U32 R8, RZ, RZ, R5 ;  /* 0x000000ffff083224 */ /* 0x004fe400078e0005 */
[----:B------:R-:W-:Y:S01]  /*0470*/  @!UP0 UMOV UR6, 0x400 ;  /* 0x0000040000068882 */ /* 0x000fe20000000000 */
[----:B------:R-:W-:-:S04]  /*0480*/  @!UP0 UIADD3 UR4, -UR4, 0x100000, URZ ;  /* 0x0010000004048890 */ /* 0x000fc8000fffe13f */
[----:B------:R-:W-:Y:S02]  /*0490*/  @!UP0 USHF.L.U32 UR5, UR4, 0xb, URZ ;  /* 0x0000000b04058899 */ /* 0x000fe4000800063f */
[----:B------:R-:W-:Y:S01]  /*04a0*/  @!UP0 USHF.L.U32 UR4, UR4, 0x1, URZ ;  /* 0x0000000104048899 */ /* 0x000fe2000800063f */
[----:B------:R-:W-:Y:S01]  /*04b0*/  @P3 IMAD.MOV.U32 R9, RZ, RZ, RZ ;  /* 0x000000ffff093224 */ /* 0x000fe200078e00ff */
[----:B------:R-:W1:Y:S08]  /*04c0*/  @!UP0 S2UR UR7, SR_CgaCtaId ;  /* 0x00000000000789c3 */ /* 0x000e700000008800 */
[----:B------:R-:W2:Y:S01]  /*04d0*/  @!P3 LDC R11, c[0x0][0xc] ;  /* 0x00000300ff0bbb82 */ /* 0x000ea20000000800 */
[----:B0-----:R-:W-:Y:S01]  /*04e0*/  @P3 IMAD.WIDE.U32 R16, R6, R17, R8 ;  /* 0x0000001106103225 */ /* 0x001fe200078e0008 */
[----:B-1----:R-:W-:Y:S01]  /*04f0*/  @!UP0 ULEA UR8, UR7, UR6, 0x18 ;  /* 0x0000000607088291 */ /* 0x002fe2000f8ec03f */
[----:B------:R-:W-:-:S02]  /*0500*/  VOTEU.ALL UP0, P0 ;  /* 0x00000000003f7886 */ /* 0x000fc40000000000 */
[----:B------:R-:W-:Y:S01]  /*0510*/  ULDC UR6, c[0x0][0xc] ;  /* 0x0000030000067ab9 */ /* 0x000fe20000000800 */
[----:B------:R-:W-:Y:S01]  /*0520*/  ISETP.EQ.OR P0, PT, R0, RZ, !P1 ;  /* 0x000000ff0000720c */ /* 0x000fe20004f02670 */
[----:B------:R-:W-:-:S03]  /*0530*/  ULDC UR7, c[0x0][0x10] ;  /* 0x0000040000077ab9 */ /* 0x000fc60000000800 */
[C---:B------:R-:W-:Y:S01]  /*0540*/  ISETP.EQ.AND P0, PT, R10.reuse, RZ, P0 ;  /* 0x000000ff0a00720c */ /* 0x040fe20000702270 */
[----:B------:R-:W-:Y:S02]  /*0550*/  VIADD R10, R10, 0xffffffff ;  /* 0xffffffff0a0a7836 */ /* 0x000fe40000000000 */
[----:B--2---:R-:W-:Y:S01]  /*0560*/  @!P3 IMAD.WIDE.U32 R8, R11, R5, R6 ;  /* 0x000000050b08b225 */ /* 0x004fe200078e0006 */
[----:B------:R-:W0:Y:S02]  /*0570*/  FENCE.VIEW.ASYNC.S ;  /* 0x00000000000073c6 */ /* 0x000e240000000000 */
[----:B0-----:R-:W3:Y:S01]  /*0580*/  @!UP0 SYNCS.EXCH.64 URZ, [UR8+0x70], UR4 ;  /* 0x00007004083f85b2 */ /* 0x001ee20008000100 */
[----:B------:R-:W-:Y:S01]  /*0590*/  SEL R18, RZ, 0x1, !P0 ;  /* 0x00000001ff127807 */ /* 0x000fe20004000000 */
[----:B------:R-:W-:Y:S01]  /*05a0*/  @P3 IMAD.MOV.U32 R11, RZ, RZ, RZ ;  /* 0x000000ffff0b3224 */ /* 0x000fe200078e00ff */
[----:B------:R-:W-:Y:S01]  /*05b0*/  ISETP.GE.U32.AND P1, PT, R10, 0x2, PT ;  /* 0x000000020a00780c */ /* 0x000fe20003f26070 */
[----:B------:R-:W-:-:S02]  /*05c0*/  @!P3 IMAD.MOV.U32 R16, RZ, RZ, R8 ;  /* 0x000000ffff10b224 */ /* 0x000fc400078e0008 */
[----:B------:R-:W-:Y:S01]  /*05d0*/  @P3 IMAD.IADD R17, R17, 0x1, R11 ;  /* 0x0000000111113824 */ /* 0x000fe200078e020b */
[----:B------:R-:W-:Y:S01]  /*05e0*/  SEL R18, R18, 0x2, P1 ;  /* 0x0000000212127807 */ /* 0x000fe20000800000 */
[----:B------:R-:W-:Y:S01]  /*05f0*/  @!P3 IMAD.MOV.U32 R17, RZ, RZ, R9 ;  /* 0x000000ffff11b224 */ /* 0x000fe200078e0009 */
[----:B------:R0:W3:Y:S01]  /*0600*/  @!UP1 SYNCS.EXCH.64 URZ, [UR8+0x78], UR4 ;  /* 0x00007804083f95b2 */ /* 0x0000e20008000100 */
[----:B------:R-:W-:Y:S01]  /*0610*/  NOP ;  /* 0x0000000000007918 */ /* 0x000fe20000000000 */
[----:B0-----:R-:W-:-:S03]  /*0620*/  UIMAD.WIDE.U32 UR4, UR6, UR7, URZ ;  /* 0x00000007060472a5 */ /* 0x001fc6000f8e003f */
[----:B------:R-:W-:Y:S02]  /*0630*/  ULDC UR6, c[0x0][0x14] ;  /* 0x0000050000067ab9 */ /* 0x000fe40000000800 */
[----:B------:R-:W-:Y:S02]  /*0640*/  UIMAD.WIDE.U32 UR36, UR4, UR6, URZ ;  /* 0x00000006042472a5 */ /* 0x000fe4000f8e003f */
[----:B------:R-:W-:-:S04]  /*0650*/  UIMAD UR42, UR5, UR6, URZ ;  /* 0x00000006052a72a4 */ /* 0x000fc8000f8e023f */
[----:B------:R-:W-:Y:S01]  /*0660*/  UIADD3 UR42, UR37, UR42, URZ ;  /* 0x0000002a252a7290 */ /* 0x000fe2000fffe03f */
[----:B---34-:R-:W-:Y:S06]  /*0670*/  BAR.SYNC.DEFER_BLOCKING 0x0 ;  /* 0x0000000000007b1d */ /* 0x018fec0000010000 */
[----:B------:R-:W-:Y:S05]  /*0680*/  @!P2 BRA `(.L_x_3) ;  /* 0x000000500030a947 */ /* 0x000fea0003800000 */
[----:B------:R-:W-:-:S13]  /*0690*/  ISETP.GT.U32.AND P0, PT, R10, 0x1, PT ;  /* 0x000000010a00780c */ /* 0x000fda0003f04070 */
[----:B------:R-:W-:Y:S05]  /*06a0*/  @P0 EXIT ;  /* 0x000000000000094d */ /* 0x000fea0003800000 */
[----:B------:R-:W-:Y:S01]  /*06b0*/  ULDC.64 UR4, c[0x0][0x650] ;  /* 0x0001940000047ab9 */ /* 0x000fe20000000a00 */
[----:B------:R-:W-:Y:S01]  /*06c0*/  PRMT R0, RZ, 0x7610, R0 ;  /* 0x00007610ff007816 */ /* 0x000fe20000000000 */
[----:B------:R-:W-:Y:S01]  /*06d0*/  IMAD.MOV.U32 R99, RZ, RZ, -0x1 ;  /* 0xffffffffff637424 */ /* 0x000fe200078e00ff */
[----:B------:R-:W-:Y:S01]  /*06e0*/  ISETP.GE.U32.AND P0, PT, R16, UR4, PT ;  /* 0x0000000410007c0c */ /* 0x000fe2000bf06070 */
[----:B------:R-:W-:Y:S02]  /*06f0*/  IMAD.MOV.U32 R98, RZ, RZ, -0x1 ;  /* 0xffffffffff627424 */ /* 0x000fe400078e00ff */
[----:B------:R-:W-:Y:S01]  /*0700*/  IMAD.MOV.U32 R97, RZ, RZ, -0x1 ;  /* 0xffffffffff617424 */ /* 0x000fe200078e00ff */
[----:B------:R-:W-:-:S13]  /*0710*/  ISETP.GE.U32.AND.EX P0, PT, R17, UR5, PT, P0 ;  /* 0x0000000511007c0c */ /* 0x000fda000bf06100 */
[----:B------:R-:W-:Y:S05]  /*0720*/  @P0 BRA `(.L_x_4) ;  /* 0x0000000400540947 */ /* 0x000fea0003800000 */
[----:B------:R-:W0:Y:S01]  /*0730*/  LDC.64 R20, c[0x0][0x628] ;  /* 0x00018a00ff147b82 */ /* 0x000e220000000a00 */
[----:B------:R-:W-:Y:S02]  /*0740*/  IMAD.MOV.U32 R8, RZ, RZ, R16 ;  /* 0x000000ffff087224 */ /* 0x000fe400078e0010 */
[----:B------:R-:W-:-:S05]  /*0750*/  IMAD.MOV.U32 R9, RZ, RZ, R17 ;  /* 0x000000ffff097224 */ /* 0x000fca00078e0011 */
[----:B------:R-:W1:Y:S08]  /*0760*/  LDC R0, c[0x0][0x630] ;  /* 0x00018c00ff007b82 */ /* 0x000e700000000800 */
[----:B------:R-:W2:Y:S01]  /*0770*/  LDC.64 R22, c[0x0][0x620] ;  /* 0x00018800ff167b82 */ /* 0x000ea20000000a00 */
[----:B0-----:R-:W-:-:S04]  /*0780*/  ISETP.NE.U32.AND P0, PT, R20, RZ, PT ;  /* 0x000000ff1400720c */ /* 0x001fc80003f05070 */
[----:B------:R-:W-:-:S13]  /*0790*/  ISETP.NE.AND.EX P0, PT, R21, RZ, PT, P0 ;  /* 0x000000ff1500720c */ /* 0x000fda0003f05300 */
[----:B-12---:R-:W-:Y:S05]  /*07a0*/  @!P0 BRA `(.L_x_5) ;  /* 0x0000000000288947 */ /* 0x006fea0003800000 */
[----:B------:R-:W0:Y:S02]  /*07b0*/  LDC R13, c[0x0][0x634] ;  /* 0x00018d00ff0d7b82 */ /* 0x000e240000000800 */
[----:B0-----:R-:W-:-:S05]  /*07c0*/  IADD3 R13, P0, R16, R13, RZ ;  /* 0x0000000d100d7210 */ /* 0x001fca0007f1e0ff */
[----:B------:R-:W-:-:S04]  /*07d0*/  IMAD.X R15, RZ, RZ, R17, P0 ;  /* 0x000000ffff0f7224 */ /* 0x000fc800000e0611 */
[----:B------:R-:W-:-:S04]  /*07e0*/  IMAD.WIDE.U32 R8, R15, R20, RZ ;  /* 0x000000140f087225 */ /* 0x000fc800078e00ff */
[----:B------:R-:W-:-:S04]  /*07f0*/  IMAD.WIDE.U32 R10, P0, R13, R21, R8 ;  /* 0x000000150d0a7225 */ /* 0x000fc80007800008 */
[----:B------:R-:W-:-:S04]  /*0800*/  IMAD.WIDE.U32 R8, R13, R20, RZ ;  /* 0x000000140d087225 */ /* 0x000fc800078e00ff */
[----:B------:R-:W-:Y:S01]  /*0810*/  IMAD.X R13, RZ, RZ, RZ, P0 ;  /* 0x000000ffff0d7224 */ /* 0x000fe200000e06ff */
[----:B------:R-:W-:Y:S01]  /*0820*/  IADD3 RZ, P0, R9, R10, RZ ;  /* 0x0000000a09ff7210 */ /* 0x000fe20007f1e0ff */
[----:B------:R-:W-:-:S04]  /*0830*/  IMAD.MOV.U32 R12, RZ, RZ, R11 ;  /* 0x000000ffff0c7224 */ /* 0x000fc800078e000b */
[----:B------:R-:W-:-:S08]  /*0840*/  IMAD.WIDE.U32.X R8, R15, R21, R12, P0 ;  /* 0x000000150f087225 */ /* 0x000fd000000e040c */
.L_x_5:
[-CC-:B------:R-:W-:Y:S01]  /*0850*/  SHF.R.U64 R97, R8, R0.reuse, R9.reuse ;  /* 0x0000000008617219 */ /* 0x180fe20000001209 */
[----:B------:R-:W0:Y:S01]  /*0860*/  LDC R12, c[0x0][0x618] ;  /* 0x00018600ff0c7b82 */ /* 0x000e220000000800 */
[----:B------:R-:W-:Y:S01]  /*0870*/  SHF.R.U32.HI R7, RZ, R0, R9 ;  /* 0x00000000ff077219 */ /* 0x000fe20000011609 */
[----:B------:R-:W-:Y:S01]  /*0880*/  ULDC UR4, c[0x0][0x150] ;  /* 0x0000540000047ab9 */ /* 0x000fe20000000800 */
[----:B------:R-:W-:Y:S02]  /*0890*/  IADD3 R11, P0, RZ, -R97, RZ ;  /* 0x80000061ff0b7210 */ /* 0x000fe40007f1e0ff */
[----:B------:R-:W-:-:S03]  /*08a0*/  I2FP.F32.U32 R0, R6 ;  /* 0x0000000600007245 */ /* 0x000fc60000201000 */
[----:B------:R-:W1:Y:S01]  /*08b0*/  LDC.64 R30, c[0x0][0x640] ;  /* 0x00019000ff1e7b82 */ /* 0x000e620000000a00 */
[----:B------:R-:W-:Y:S02]  /*08c0*/  IMAD.X R13, RZ, RZ, ~R7, P0 ;  /* 0x000000ffff0d7224 */ /* 0x000fe400000e0e07 */
[----:B------:R-:W-:Y:S01]  /*08d0*/  FMUL R0, R0, UR4 ;  /* 0x0000000400007c20 */ /* 0x000fe20008400000 */
[----:B------:R-:W-:Y:S01]  /*08e0*/  IMAD.WIDE.U32 R8, R11, R22, R16 ;  /* 0x000000160b087225 */ /* 0x000fe200078e0010 */
[----:B------:R-:W-:-:S03]  /*08f0*/  ULDC UR4, c[0x0][0x154] ;  /* 0x0000550000047ab9 */ /* 0x000fc60000000800 */
[----:B------:R-:W-:Y:S01]  /*0900*/  IMAD R10, R13, R22, RZ ;  /* 0x000000160d0a7224 */ /* 0x000fe200078e02ff */
[----:B------:R-:W2:Y:S01]  /*0910*/  LDC R7, c[0x0][0x144] ;  /* 0x00005100ff077b82 */ /* 0x000ea20000000800 */
[----:B------:R-:W3:Y:S02]  /*0920*/  F2I.U32.TRUNC.NTZ R0, R0 ;  /* 0x0000000000007305 */ /* 0x000ee4000020f000 */
[----:B------:R-:W-:-:S04]  /*0930*/  IMAD R11, R11, R23, R10 ;  /* 0x000000170b0b7224 */ /* 0x000fc800078e020a */
[----:B------:R-:W-:Y:S01]  /*0940*/  IMAD.IADD R9, R9, 0x1, R11 ;  /* 0x0000000109097824 */ /* 0x000fe200078e020b */
[----:B------:R-:W4:Y:S01]  /*0950*/  LDC R24, c[0x0][0x608] ;  /* 0x00018200ff187b82 */ /* 0x000f220000000800 */
[----:B------:R-:W-:-:S03]  /*0960*/  IMAD.MOV.U32 R11, RZ, RZ, -0x1 ;  /* 0xffffffffff0b7424 */ /* 0x000fc600078e00ff */
[-CC-:B0-----:R-:W-:Y:S02]  /*0970*/  SHF.R.U64 R22, R8, R12.reuse, R9.reuse ;  /* 0x0000000c08167219 */ /* 0x181fe40000001209 */
[----:B------:R-:W-:Y:S02]  /*0980*/  I2FP.F32.U32 R8, R5 ;  /* 0x0000000500087245 */ /* 0x000fe40000201000 */
[----:B------:R-:W0:Y:S01]  /*0990*/  LDC R28, c[0x0][0x658] ;  /* 0x00019600ff1c7b82 */ /* 0x000e220000000800 */
[----:B-1----:R-:W-:Y:S01]  /*09a0*/  ISETP.NE.U32.AND P0, PT, R30, RZ, PT ;  /* 0x000000ff1e00720c */ /* 0x002fe20003f05070 */
[----:B---3--:R-:W-:Y:S02]  /*09b0*/  IMAD.MOV R10, RZ, RZ, -R0 ;  /* 0x000000ffff0a7224 */ /* 0x008fe400078e0a00 */
[----:B------:R-:W-:Y:S01]  /*09c0*/  FMUL R8, R8, UR4 ;  /* 0x0000000408087c20 */ /* 0x000fe20008400000 */
[----:B------:R-:W-:Y:S02]  /*09d0*/  SHF.R.U32.HI R9, RZ, R12, R9 ;  /* 0x0000000cff097219 */ /* 0x000fe40000011609 */
[----:B------:R-:W-:Y:S01]  /*09e0*/  ISETP.NE.AND.EX P0, PT, R31, RZ, PT, P0 ;  /* 0x000000ff1f00720c */ /* 0x000fe20003f05300 */
[----:B------:R1:W3:Y:S01]  /*09f0*/  F2I.U32.TRUNC.NTZ R15, R8 ;  /* 0x00000008000f7305 */ /* 0x0002e2000020f000 */
[----:B------:R-:W1:Y:S01]  /*0a00*/  LDC R20, c[0x0][0x148] ;  /* 0x00005200ff147b82 */ /* 0x000e620000000800 */
[----:B--2---:R-:W-:-:S07]  /*0a10*/  IMAD R0, R7, R10, R6 ;  /* 0x0000000a07007224 */ /* 0x004fce00078e0206 */
[----:B------:R-:W2:Y:S01]  /*0a20*/  LDC R26, c[0x0][0x600] ;  /* 0x00018000ff1a7b82 */ /* 0x000ea20000000800 */
[-CC-:B----4-:R-:W-:Y:S02]  /*0a30*/  SHF.R.U64 R32, R22, R24.reuse, R9.reuse ;  /* 0x0000001816207219 */ /* 0x190fe40000001209 */
[----:B------:R-:W-:Y:S01]  /*0a40*/  SHF.R.U32.HI R7, RZ, R24, R9 ;  /* 0x00000018ff077219 */ /* 0x000fe20000011609 */
[----:B------:R-:W-:-:S04]  /*0a50*/  IMAD.MOV.U32 R9, RZ, RZ, 0x1 ;  /* 0x00000001ff097424 */ /* 0x000fc800078e00ff */
[----:B------:R-:W4:Y:S01]  /*0a60*/  LDC R21, c[0x0][0x648] ;  /* 0x00019200ff157b82 */ /* 0x000f220000000800 */
[-C--:B0-----:R-:W-:Y:S02]  /*0a70*/  SHF.L.U32 R6, R11, R28.reuse, RZ ;  /* 0x0000001c0b067219 */ /* 0x081fe400000006ff */
[--C-:B------:R-:W-:Y:S02]  /*0a80*/  SHF.R.U64 R24, R32, R28, R7.reuse ;  /* 0x0000001c20187219 */ /* 0x100fe40000001207 */
[----:B------:R-:W-:Y:S02]  /*0a90*/  LOP3.LUT R13, RZ, R6, RZ, 0x33, !PT ;  /* 0x00000006ff0d7212 */ /* 0x000fe400078e33ff */
[-C--:B------:R-:W-:Y:S01]  /*0aa0*/  SHF.R.U32.HI R7, RZ, R28.reuse, R7 ;  /* 0x0000001cff077219 */ /* 0x080fe20000011607 */
[----:B------:R-:W0:Y:S01]  /*0ab0*/  LDC R23, c[0x0][0x638] ;  /* 0x00018e00ff177b82 */ /* 0x000e220000000800 */
[----:B------:R-:W-:Y:S01]  /*0ac0*/  SHF.L.U32 R12, R9, R28, RZ ;  /* 0x0000001c090c7219 */ /* 0x000fe200000006ff */
[----:B------:R-:W-:-:S06]  /*0ad0*/  IMAD.MOV.U32 R6, RZ, RZ, R24 ;  /* 0x000000ffff067224 */ /* 0x000fcc00078e0018 */
[----:B------:R-:W0:Y:S01]  /*0ae0*/  LDC R99, c[0x0][0x610] ;  /* 0x00018400ff637b82 */ /* 0x000e220000000800 */
[----:B-1-3--:R-:W-:Y:S05]  /*0af0*/  @!P0 BRA `(.L_x_6) ;  /* 0x0000000000288947 */ /* 0x00afea0003800000 */
[----:B------:R-:W1:Y:S02]  /*0b00*/  LDC R11, c[0x0][0x64c] ;  /* 0x00019300ff0b7b82 */ /* 0x000e640000000800 */
[----:B-1----:R-:W-:-:S05]  /*0b10*/  IADD3 R11, P0, R24, R11, RZ ;  /* 0x0000000b180b7210 */ /* 0x002fca0007f1e0ff */
        /* <DEDUP_REMOVED lines=8> */
.L_x_6:
[----:B----4-:R-:W-:Y:S01]  /*0ba0*/  SHF.R.U64 R6, R6, R21, R7 ;  /* 0x0000001506067219 */ /* 0x010fe20000001207 */
[----:B--2---:R-:W-:Y:S01]  /*0bb0*/  VIADD R7, R26, 0xffffffff ;  /* 0xffffffff1a077836 */ /* 0x004fe20000000000 */
[----:B------:R-:W-:Y:S01]  /*0bc0*/  LOP3.LUT R13, R32, R13, RZ, 0xc0, !PT ;  /* 0x0000000d200d7212 */ /* 0x000fe200078ec0ff */
[----:B------:R-:W-:Y:S02]  /*0bd0*/  IMAD.MOV R15, RZ, RZ, -R15 ;  /* 0x000000ffff0f7224 */ /* 0x000fe400078e0a0f */
[----:B------:R-:W-:Y:S02]  /*0be0*/  IMAD.MOV R8, RZ, RZ, -R6 ;  /* 0x000000ffff087224 */ /* 0x000fe400078e0a06 */
[----:B------:R-:W-:Y:S01]  /*0bf0*/  IMAD R13, R12, R6, R13 ;  /* 0x000000060c0d7224 */ /* 0x000fe200078e020d */
[----:B------:R-:W-:Y:S01]  /*0c00*/  LOP3.LUT R6, R22, R7, RZ, 0xc0, !PT ;  /* 0x0000000716067212 */ /* 0x000fe200078ec0ff */
[----:B------:R-:W-:Y:S02]  /*0c10*/  @P3 IMAD R0, R20, R15, R5 ;  /* 0x0000000f14003224 */ /* 0x000fe400078e0205 */
[----:B0-----:R-:W-:-:S02]  /*0c20*/  IMAD R5, R8, R23, R24 ;  /* 0x0000001708057224 */ /* 0x001fc400078e0218 */
[----:B------:R-:W-:Y:S02]  /*0c30*/  IMAD R99, R13, R99, R0 ;  /* 0x000000630d637224 */ /* 0x000fe400078e0200 */
[----:B------:R-:W-:Y:S02]  /*0c40*/  IMAD R6, R5, R26, R6 ;  /* 0x0000001a05067224 */ /* 0x000fe400078e0206 */
[----:B------:R-:W-:-:S03]  /*0c50*/  IMAD.MOV.U32 R0, RZ, RZ, 0x1 ;  /* 0x00000001ff007424 */ /* 0x000fc600078e00ff */
[----:B------:R-:W-:Y:S02]  /*0c60*/  SEL R98, R6, R99, !P3 ;  /* 0x0000006306627207 */ /* 0x000fe40005800000 */
[----:B------:R-:W-:-:S07]  /*0c70*/  SEL R99, R99, R6, !P3 ;  /* 0x0000000663637207 */ /* 0x000fce0005800000 */
.L_x_4:
[----:B------:R-:W-:-:S08]  /*0c80*/  NOP ;  /* 0x0000000000007918 */ /* 0x000fd00000000000 */
[----:B------:R-:W0:Y:S02]  /*0c90*/  USETMAXREG.TRY_ALLOC.CTAPOOL UP0, 0xe8 ;  /* 0x000000e8000079c8 */ /* 0x000e240008000600 */
[----:B0-----:R-:W-:-:S13]  /*0ca0*/  PLOP3.LUT P0, PT, PT, PT, UP0, 0x80, 0x0 ;  /* 0x000000000000781c */ /* 0x001fda0003f0f008 */
[----:B------:R-:W-:Y:S05]  /*0cb0*/  @!P0 BRA `(.L_x_4) ;  /* 0xfffffffc00f08947 */ /* 0x000fea000383ffff */
[----:B------:R-:W-:Y:S01]  /*0cc0*/  ULDC.64 UR4, c[0x0][0x598] ;  /* 0x0001660000047ab9 */ /* 0x000fe20000000a00 */
[----:B------:R-:W-:Y:S01]  /*0cd0*/  ULDC.64 UR38, c[0x0][0x208] ;  /* 0x0000820000267ab9 */ /* 0x000fe20000000a00 */
[----:B------:R-:W-:-:S04]  /*0ce0*/  ISETP.NE.U32.AND P0, PT, RZ, UR4, PT ;  /* 0x00000004ff007c0c */ /* 0x000fc8000bf05070 */
[----:B------:R-:W-:-:S13]  /*0cf0*/  ISETP.NE.AND.EX P0, PT, RZ, UR5, PT, P0 ;  /* 0x00000005ff007c0c */ /* 0x000fda000bf05300 */
[----:B------:R-:W-:Y:S05]  /*0d00*/  @!P0 BRA `(.L_x_7) ;  /* 0x00000000001c8947 */ /* 0x000fea0003800000 */
[----:B------:R-:W0:Y:S02]  /*0d10*/  LDC.64 R6, c[0x0][0x598] ;  /* 0x00016600ff067b82 */ /* 0x000e240000000a00 */
[----:B0-----:R-:W2:Y:S02]  /*0d20*/  LDG.E.64 R6, desc[UR38][R6.64] ;  /* 0x0000002606067981 */ /* 0x001ea4000c1e1b00 */
[----:B--2---:R-:W-:-:S04]  /*0d30*/  ISETP.NE.U32.AND P0, PT, R6, RZ, PT ;  /* 0x000000ff0600720c */ /* 0x004fc80003f05070 */
[----:B------:R-:W-:-:S13]  /*0d40*/  ISETP.NE.AND.EX P0, PT, R7, RZ, PT, P0 ;  /* 0x000000ff0700720c */ /* 0x000fda0003f05300 */
[----:B------:R-:W-:Y:S05]  /*0d50*/  @!P0 BRA `(.L_x_7) ;  /* 0x0000000000088947 */ /* 0x000fea0003800000 */
[----:B------:R0:W5:Y:S01]  /*0d60*/  LD.E R19, desc[UR38][R6.64] ;  /* 0x0000002606137980 */ /* 0x000162000c101900 */
[----:B------:R-:W-:Y:S05]  /*0d70*/  BRA `(.L_x_8) ;  /* 0x0000000000247947 */ /* 0x000fea0003800000 */
.L_x_7:
[----:B------:R-:W-:Y:S02]  /*0d80*/  ULDC.64 UR4, c[0x0][0x588] ;  /* 0x0001620000047ab9 */ /* 0x000fe40000000a00 */
[----:B------:R-:W-:-:S04]  /*0d90*/  ISETP.NE.U32.AND P0, PT, RZ, UR4, PT ;  /* 0x00000004ff007c0c */ /* 0x000fc8000bf05070 */
[----:B------:R-:W-:-:S13]  /*0da0*/  ISETP.NE.AND.EX P0, PT, RZ, UR5, PT, P0 ;  /* 0x00000005ff007c0c */ /* 0x000fda000bf05300 */
[----:B------:R-:W-:Y:S05]  /*0db0*/  @!P0 BRA `(.L_x_9) ;  /* 0x00000000000c8947 */ /* 0x000fea0003800000 */
[----:B------:R-:W0:Y:S02]  /*0dc0*/  LDC.64 R6, c[0x0][0x588] ;  /* 0x00016200ff067b82 */ /* 0x000e240000000a00 */
[----:B0-----:R1:W5:Y:S01]  /*0dd0*/  LDG.E R19, desc[UR38][R6.64] ;  /* 0x0000002606137981 */ /* 0x001362000c1e1900 */
[----:B------:R-:W-:Y:S05]  /*0de0*/  BRA `(.L_x_8) ;  /* 0x0000000000087947 */ /* 0x000fea0003800000 */
.L_x_9:
[----:B------:R-:W-:Y:S02]  /*0df0*/  ULDC UR4, c[0x0][0x580] ;  /* 0x0001600000047ab9 */ /* 0x000fe40000000800 */
[----:B------:R-:W-:-:S07]  /*0e00*/  IMAD.U32 R19, RZ, RZ, UR4 ;  /* 0x00000004ff137e24 */ /* 0x000fce000f8e00ff */
.L_x_8:
[----:B------:R-:W-:Y:S02]  /*0e10*/  ULDC.64 UR4, c[0x0][0x5a0] ;  /* 0x0001680000047ab9 */ /* 0x000fe40000000a00 */
[----:B------:R-:W-:-:S04]  /*0e20*/  ISETP.NE.U32.AND P0, PT, RZ, UR4, PT ;  /* 0x00000004ff007c0c */ /* 0x000fc8000bf05070 */
[----:B------:R-:W-:-:S13]  /*0e30*/  ISETP.NE.AND.EX P0, PT, RZ, UR5, PT, P0 ;  /* 0x00000005ff007c0c */ /* 0x000fda000bf05300 */
[----:B------:R-:W-:Y:S05]  /*0e40*/  @!P0 BRA `(.L_x_10) ;  /* 0x00000000001c8947 */ /* 0x000fea0003800000 */
[----:B01----:R-:W0:Y:S02]  /*0e50*/  LDC.64 R6, c[0x0][0x5a0] ;  /* 0x00016800ff067b82 */ /* 0x003e240000000a00 */
[----:B0-----:R-:W2:Y:S02]  /*0e60*/  LDG.E.64 R6, desc[UR38][R6.64] ;  /* 0x0000002606067981 */ /* 0x001ea4000c1e1b00 */
[----:B--2---:R-:W-:-:S04]  /*0e70*/  ISETP.NE.U32.AND P0, PT, R6, RZ, PT ;  /* 0x000000ff0600720c */ /* 0x004fc80003f05070 */
[----:B------:R-:W-:-:S13]  /*0e80*/  ISETP.NE.AND.EX P0, PT, R7, RZ, PT, P0 ;  /* 0x000000ff0700720c */ /* 0x000fda0003f05300 */
[----:B------:R-:W-:Y:S05]  /*0e90*/  @!P0 BRA `(.L_x_10) ;  /* 0x0000000000088947 */ /* 0x000fea0003800000 */
[----:B------:R0:W5:Y:S01]  /*0ea0*/  LD.E R88, desc[UR38][R6.64] ;  /* 0x0000002606587980 */ /* 0x000162000c101900 */
[----:B------:R-:W-:Y:S05]  /*0eb0*/  BRA `(.L_x_11) ;  /* 0x0000000000247947 */ /* 0x000fea0003800000 */
.L_x_10:
[----:B------:R-:W-:Y:S02]  /*0ec0*/  ULDC.64 UR4, c[0x0][0x590] ;  /* 0x0001640000047ab9 */ /* 0x000fe40000000a00 */
[----:B------:R-:W-:-:S04]  /*0ed0*/  ISETP.NE.U32.AND P0, PT, RZ, UR4, PT ;  /* 0x00000004ff007c0c */ /* 0x000fc8000bf05070 */
[----:B------:R-:W-:-:S13]  /*0ee0*/  ISETP.NE.AND.EX P0, PT, RZ, UR5, PT, P0 ;  /* 0x00000005ff007c0c */ /* 0x000fda000bf05300 */
[----:B------:R-:W-:Y:S05]  /*0ef0*/  @!P0 BRA `(.L_x_12) ;  /* 0x00000000000c8947 */ /* 0x000fea0003800000 */
[----:B------:R-:W2:Y:S02]  /*0f00*/  LDC.64 R88, c[0x0][0x590] ;  /* 0x00016400ff587b82 */ /* 0x000ea40000000a00 */
[----:B--2---:R2:W5:Y:S01]  /*0f10*/  LDG.E R88, desc[UR38][R88.64] ;  /* 0x0000002658587981 */ /* 0x004562000c1e1900 */
[----:B------:R-:W-:Y:S05]  /*0f20*/  BRA `(.L_x_11) ;  /* 0x0000000000087947 */ /* 0x000fea0003800000 */
.L_x_12:
[----:B------:R-:W-:Y:S02]  /*0f30*/  ULDC UR4, c[0x0][0x584] ;  /* 0x0001610000047ab9 */ /* 0x000fe40000000800 */
[----:B------:R-:W-:-:S07]  /*0f40*/  IMAD.U32 R88, RZ, RZ, UR4 ;  /* 0x00000004ff587e24 */ /* 0x000fce000f8e00ff */
.L_x_11:
[----:B------:R-:W-:-:S13]  /*0f50*/  LOP3.LUT P0, RZ, R0, 0xff, RZ, 0xc0, !PT ;  /* 0x000000ff00ff7812 */ /* 0x000fda000780c0ff */
[----:B------:R-:W-:Y:S05]  /*0f60*/  @!P0 EXIT ;  /* 0x000000000000894d */ /* 0x000fea0003800000 */
[----:B------:R-:W3:Y:S01]  /*0f70*/  LDC R90, c[0x0][0x658] ;  /* 0x00019600ff5a7b82 */ /* 0x000ee20000000800 */
[----:B------:R-:W-:Y:S01]  /*0f80*/  ULDC.64 UR6, c[0x0][0x288] ;  /* 0x0000a20000067ab9 */ /* 0x000fe20000000a00 */
[----:B------:R-:W-:Y:S01]  /*0f90*/  LOP3.LUT R14, R14, 0x1, RZ, 0xc0, !PT ;  /* 0x000000010e0e7812 */ /* 0x000fe200078ec0ff */
[----:B------:R-:W-:Y:S01]  /*0fa0*/  UIADD3 UR4, UR7, 0x7f, URZ ;  /* 0x0000007f07047890 */ /* 0x000fe2000fffe03f */
[----:B------:R-:W-:Y:S01]  /*0fb0*/  SHF.R.U32.HI R0, RZ, 0x2, R3 ;  /* 0x00000002ff007819 */ /* 0x000fe20000011603 */
[----:B01----:R-:W-:Y:S01]  /*0fc0*/  IMAD.MOV.U32 R7, RZ, RZ, -0x1 ;  /* 0xffffffffff077424 */ /* 0x003fe200078e00ff */
[----:B------:R-:W-:Y:S01]  /*0fd0*/  SHF.R.U32.HI R4, RZ, 0x1, R4 ;  /* 0x00000001ff047819 */ /* 0x000fe20000011604 */
[----:B------:R-:W-:Y:S01]  /*0fe0*/  USHF.R.S32.HI UR5, URZ, 0x1f, UR4 ;  /* 0x0000001f3f057899 */ /* 0x000fe20008011404 */
[----:B------:R-:W0:Y:S01]  /*0ff0*/  LDC R93, c[0x0][0x600] ;  /* 0x00018000ff5d7b82 */ /* 0x000e220000000800 */
[----:B------:R-:W-:Y:S01]  /*1000*/  IMAD.SHL.U32 R5, R14, 0x40, RZ ;  /* 0x000000400e057824 */ /* 0x000fe200078e00ff */
[----:B------:R-:W-:Y:S01]  /*1010*/  LOP3.LUT R0, R0, 0x7, RZ, 0xc0, !PT ;  /* 0x0000000700007812 */ /* 0x000fe200078ec0ff */
[----:B------:R-:W-:Y:S01]  /*1020*/  ULEA.HI UR5, UR5, UR4, URZ, 0x7 ;  /* 0x0000000405057291 */ /* 0x000fe2000f8f383f */
[----:B------:R-:W-:Y:S01]  /*1030*/  LOP3.LUT R23, R4, 0x30, RZ, 0xc0, !PT ;  /* 0x0000003004177812 */ /* 0x000fe200078ec0ff */
[----:B------:R-:W-:Y:S01]  /*1040*/  IMAD.MOV.U32 R9, RZ, RZ, 0x1 ;  /* 0x00000001ff097424 */ /* 0x000fe200078e00ff */
[--C-:B------:R-:W-:Y:S01]  /*1050*/  LOP3.LUT R22, R5, 0x40, R0.reuse, 0xe2, !PT ;  /* 0x0000004005167812 */ /* 0x100fe200078ee200 */
[----:B------:R-:W-:Y:S01]  /*1060*/  USHF.R.S32.HI UR43, URZ, 0x7, UR5 ;  /* 0x000000073f2b7899 */ /* 0x000fe20008011405 */
[-C--:B------:R-:W-:Y:S01]  /*1070*/  IADD3 R5, RZ, -R23.reuse, -R0 ;  /* 0x80000017ff057210 */ /* 0x080fe20007ffe800 */
[----:B------:R-:W-:Y:S01]  /*1080*/  IMAD.U32 R6, RZ, RZ, UR6 ;  /* 0x00000006ff067e24 */ /* 0x000fe2000f8e00ff */
[C---:B--2---:R-:W-:Y:S01]  /*1090*/  LOP3.LUT R89, R3.reuse, 0x3, RZ, 0xc0, !PT ;  /* 0x0000000303597812 */ /* 0x044fe200078ec0ff */
[----:B------:R-:W-:Y:S01]  /*10a0*/  UISETP.LT.AND UP0, UPT, UR43, 0x1, UPT ;  /* 0x000000012b00788c */ /* 0x000fe2000bf01270 */
[----:B------:R-:W-:Y:S01]  /*10b0*/  LOP3.LUT R92, R3, 0x80, RZ, 0xc0, !PT ;  /* 0x00000080035c7812 */ /* 0x000fe200078ec0ff */
[----:B------:R-:W-:Y:S01]  /*10c0*/  IMAD R5, R14, -0x40, R5 ;  /* 0xffffffc00e057824 */ /* 0x000fe200078e0205 */
[----:B------:R-:W-:Y:S01]  /*10d0*/  ULDC UR4, c[0x0][0x284] ;  /* 0x0000a10000047ab9 */ /* 0x000fe20000000800 */
[----:B------:R-:W-:Y:S01]  /*10e0*/  LOP3.LUT R22, R22, R23, RZ, 0xfc, !PT ;  /* 0x0000001716167212 */ /* 0x000fe200078efcff */
[----:B------:R-:W-:Y:S01]  /*10f0*/  USEL UR44, UR43, 0x1, UP0 ;  /* 0x000000012b2c7887 */ /* 0x000fe20008000000 */
[-C--:B---3--:R-:W-:Y:S01]  /*1100*/  SHF.L.U32 R7, R7, R90.reuse, RZ ;  /* 0x0000005a07077219 */ /* 0x088fe200000006ff */
[----:B------:R-:W-:Y:S01]  /*1110*/  IMAD R89, R89, -0x2, R6 ;  /* 0xfffffffe59597824 */ /* 0x000fe200078e0206 */
[----:B------:R-:W-:Y:S01]  /*1120*/  SHF.L.U32 R90, R9, R90, RZ ;  /* 0x0000005a095a7219 */ /* 0x000fe200000006ff */
[----:B------:R-:W-:Y:S01]  /*1130*/  IMAD.SHL.U32 R91, R3, 0x2, RZ ;  /* 0x00000002035b7824 */ /* 0x000fe200078e00ff */
[----:B------:R-:W-:Y:S01]  /*1140*/  SHF.R.U32.HI R92, RZ, 0x7, R92 ;  /* 0x00000007ff5c7819 */ /* 0x000fe2000001165c */
[----:B------:R-:W-:Y:S01]  /*1150*/  VIADD R95, R5, UR4 ;  /* 0x00000004055f7c36 */ /* 0x000fe20008000000 */
[----:B------:R-:W-:Y:S01]  /*1160*/  LOP3.LUT R94, RZ, R7, RZ, 0x33, !PT ;  /* 0x00000007ff5e7212 */ /* 0x000fe200078e33ff */
[----:B0-----:R-:W-:Y:S01]  /*1170*/  VIADD R93, R93, 0xffffffff ;  /* 0xffffffff5d5d7836 */ /* 0x001fe20000000000 */
[----:B------:R-:W-:Y:S01]  /*1180*/  UIADD3 UR44, UR43, -UR44, URZ ;  /* 0x8000002c2b2c7290 */ /* 0x000fe2000fffe03f */
[----:B------:R-:W-:Y:S01]  /*1190*/  IMAD.MOV.U32 R23, RZ, RZ, RZ ;  /* 0x000000ffff177224 */ /* 0x000fe200078e00ff */
[----:B------:R-:W-:Y:S01]  /*11a0*/  UMOV UR40, URZ ;  /* 0x0000003f00287c82 */ /* 0x000fe20008000000 */
[----:B------:R-:W-:-:S09]  /*11b0*/  UMOV UR41, URZ ;  /* 0x0000003f00297c82 */ /* 0x000fd20008000000 */
.L_x_162:
[----:B0-----:R-:W0:Y:S01]  /*11c0*/  SHFL.IDX PT, R0, R92, RZ, 0x1f ;  /* 0x00001fff5c007589 */ /* 0x001e2200000e0000 */
[----:B-1----:R-:W1:Y:S01]  /*11d0*/  S2UR UR7, SR_CgaCtaId ;  /* 0x00000000000779c3 */ /* 0x002e620000008800 */
[----:B------:R-:W-:Y:S01]  /*11e0*/  UMOV UR6, 0x400 ;  /* 0x0000040000067882 */ /* 0x000fe20000000000 */
[----:B0-----:R-:W-:Y:S01]  /*11f0*/  R2UR UR4, R0 ;  /* 0x00000000000472ca */ /* 0x001fe200000e0000 */
[----:B-1----:R-:W-:-:S12]  /*1200*/  ULEA UR6, UR7, UR6, 0x18 ;  /* 0x0000000607067291 */ /* 0x002fd8000f8ec03f */
[----:B------:R-:W-:-:S04]  /*1210*/  ULEA.HI UR5, UR4, UR4, URZ, 0x1 ;  /* 0x0000000404057291 */ /* 0x000fc8000f8f083f */
[----:B------:R-:W-:-:S04]  /*1220*/  ULOP3.LUT UR5, UR5, 0x7fffe, URZ, 0xc0, !UPT ;  /* 0x0007fffe05057892 */ /* 0x000fc8000f8ec03f */
[----:B------:R-:W-:-:S03]  /*1230*/  UIADD3 UR5, UR4, -UR5, URZ ;  /* 0x8000000504057290 */ /* 0x000fc6000fffe03f */
[----:B------:R-:W-:Y:S01]  /*1240*/  ULDC UR4, c[0x0][0x28c] ;  /* 0x0000a30000047ab9 */ /* 0x000fe20000000800 */
[----:B------:R-:W-:Y:S01]  /*1250*/  ULEA UR5, UR5, UR6, 0xd ;  /* 0x0000000605057291 */ /* 0x000fe2000f8e683f */
[----:B------:R-:W-:-:S03]  /*1260*/  ISETP.LT.AND P0, PT, RZ, UR4, PT ;  /* 0x00000004ff007c0c */ /* 0x000fc6000bf01270 */
[----:B------:R-:W-:-:S04]  /*1270*/  UIADD3 UR5, UR5, 0x180, URZ ;  /* 0x0000018005057890 */ /* 0x000fc8000fffe03f */
[----:B------:R-:W-:-:S04]  /*1280*/  USHF.R.U32.HI UR5, URZ, 0x4, UR5 ;  /* 0x000000043f057899 */ /* 0x000fc80008011605 */
[----:B------:R-:W-:-:S04]  /*1290*/  ULOP3.LUT UR5, UR5, 0x3fff, URZ, 0xc0, !UPT ;  /* 0x00003fff05057892 */ /* 0x000fc8000f8ec03f */
[----:B------:R-:W-:Y:S01]  /*12a0*/  ULOP3.LUT UR45, UR5, 0x10000, URZ, 0xfc, !UPT ;  /* 0x00010000052d7892 */ /* 0x000fe2000f8efc3f */
[----:B----4-:R-:W-:Y:S11]  /*12b0*/  @P0 BRA `(.L_x_13) ;  /* 0x0000000000400947 */ /* 0x010ff60003800000 */
[----:B------:R-:W-:Y:S01]  /*12c0*/  MOV R0, 0x0 ;  /* 0x0000000000007802 */ /* 0x000fe20000000f00 */
[----:B------:R-:W-:Y:S01]  /*12d0*/  ULDC.64 UR4, c[0x4][0x68] ;  /* 0x01001a0000047ab9 */ /* 0x000fe20000000a00 */
[----:B------:R-:W-:Y:S01]  /*12e0*/  ULDC.64 UR6, c[0x4][0x8] ;  /* 0x0100020000067ab9 */ /* 0x000fe20000000a00 */
[----:B------:R-:W-:Y:S01]  /*12f0*/  IMAD.U32 R4, RZ, RZ, UR4 ;  /* 0x00000004ff047e24 */ /* 0x000fe2000f8e00ff */
[----:B------:R0:W1:Y:S01]  /*1300*/  LDC.64 R14, c[0x4][R0] ;  /* 0x01000000000e7b82 */ /* 0x0000620000000a00 */
[----:B------:R-:W-:Y:S01]  /*1310*/  IMAD.U32 R5, RZ, RZ, UR5 ;  /* 0x00000005ff057e24 */ /* 0x000fe2000f8e00ff */
[----:B------:R-:W-:Y:S01]  /*1320*/  ULDC.64 UR4, c[0x4][0x70] ;  /* 0x01001c0000047ab9 */ /* 0x000fe20000000a00 */
[----:B------:R-:W-:Y:S02]  /*1330*/  IMAD.U32 R10, RZ, RZ, UR6 ;  /* 0x00000006ff0a7e24 */ /* 0x000fe4000f8e00ff */
[----:B------:R-:W-:Y:S02]  /*1340*/  IMAD.U32 R6, RZ, RZ, UR4 ;  /* 0x00000004ff067e24 */ /* 0x000fe4000f8e00ff */
[----:B------:R-:W-:-:S02]  /*1350*/  IMAD.U32 R7, RZ, RZ, UR5 ;  /* 0x00000005ff077e24 */ /* 0x000fc4000f8e00ff */
[----:B------:R-:W-:Y:S02]  /*1360*/  IMAD.U32 R11, RZ, RZ, UR7 ;  /* 0x00000007ff0b7e24 */ /* 0x000fe4000f8e00ff */
[----:B------:R-:W-:Y:S02]  /*1370*/  IMAD.MOV.U32 R8, RZ, RZ, 0x1e1 ;  /* 0x000001e1ff087424 */ /* 0x000fe400078e00ff */
[----:B------:R-:W-:Y:S02]  /*1380*/  IMAD.MOV.U32 R12, RZ, RZ, 0x1 ;  /* 0x00000001ff0c7424 */ /* 0x000fe400078e00ff */
[----:B0-----:R-:W-:-:S07]  /*1390*/  IMAD.MOV.U32 R13, RZ, RZ, RZ ;  /* 0x000000ffff0d7224 */ /* 0x001fce00078e00ff */
[----:B------:R-:W-:-:S07]  /*13a0*/  LEPC R20, `(.L_x_13) ;  /* 0x000000001014794e */ /* 0x000fce0000000000 */
[----:B-1---5:R-:W-:Y:S05]  /*13b0*/  CALL.ABS.NOINC R14 ;  /* 0x000000000e007343 */ /* 0x022fea0003c00000 */
.L_x_13:
[----:B------:R-:W-:-:S04]  /*13c0*/  LOP3.LUT R0, R18, 0x1, RZ, 0xfc, !PT ;  /* 0x0000000112007812 */ /* 0x000fc800078efcff */
[----:B------:R-:W-:-:S13]  /*13d0*/  ISETP.NE.AND P0, PT, R0, 0x3, PT ;  /* 0x000000030000780c */ /* 0x000fda0003f05270 */
[----:B------:R-:W-:Y:S05]  /*13e0*/  @!P0 BRA `(.L_x_14) ;  /* 0x0000000000048947 */ /* 0x000fea0003800000 */
[----:B------:R-:W-:Y:S01]  /*13f0*/  BPT.TRAP 0x1 ;  /* 0x000000040000795c */ /* 0x000fe20000300000 */
.L_x_14:
[----:B------:R-:W0:Y:S01]  /*1400*/  S2UR UR5, SR_CgaCtaId ;  /* 0x00000000000579c3 */ /* 0x000e220000008800 */
[----:B------:R-:W-:Y:S01]  /*1410*/  UMOV UR4, 0x400 ;  /* 0x0000040000047882 */ /* 0x000fe20000000000 */
[----:B------:R-:W-:Y:S02]  /*1420*/  IMAD.U32 R0, RZ, RZ, UR40 ;  /* 0x00000028ff007e24 */ /* 0x000fe4000f8e00ff */
[----:B------:R-:W-:-:S03]  /*1430*/  IMAD.U32 R3, RZ, RZ, UR41 ;  /* 0x00000029ff037e24 */ /* 0x000fc6000f8e00ff */
[----:B------:R-:W-:Y:S01]  /*1440*/  SHF.L.U32 R0, R0, 0x1f, RZ ;  /* 0x0000001f00007819 */ /* 0x000fe200000006ff */
[----:B0-----:R-:W-:-:S06]  /*1450*/  ULEA UR4, UR5, UR4, 0x18 ;  /* 0x0000000405047291 */ /* 0x001fcc000f8ec03f */
[----:B------:R-:W-:-:S04]  /*1460*/  IMAD.U32 R6, RZ, RZ, UR4 ;  /* 0x00000004ff067e24 */ /* 0x000fc8000f8e00ff */
[----:B------:R-:W-:-:S04]  /*1470*/  IMAD R3, R3, 0x8, R6 ;  /* 0x0000000803037824 */ /* 0x000fc800078e0206 */
[----:B------:R0:W1:Y:S01]  /*1480*/  SYNCS.PHASECHK.TRANS64.TRYWAIT P1, [R3+URZ], R0 ;  /* 0x00000000030075a7 */ /* 0x000062000802017f */
[----:B------:R-:W-:Y:S05]  /*1490*/  @!P0 BRA `(.L_x_15) ;  /* 0x0000000000048947 */ /* 0x000fea0003800000 */
[----:B------:R-:W-:Y:S01]  /*14a0*/  BPT.TRAP 0x1 ;  /* 0x000000040000795c */ /* 0x000fe20000300000 */
.L_x_15:
[----:B------:R-:W-:-:S05]  /*14b0*/  IMAD.U32 R4, RZ, RZ, UR44 ;  /* 0x0000002cff047e24 */ /* 0x000fca000f8e00ff */
[----:B------:R-:W-:Y:S01]  /*14c0*/  ISETP.GE.AND P2, PT, R4, 0x1, PT ;  /* 0x000000010400780c */ /* 0x000fe20003f46270 */
[----:B-1----:R-:W-:-:S12]  /*14d0*/  @P1 BRA `(.L_x_16) ;  /* 0x0000000000081947 */ /* 0x002fd80003800000 */
[----:B------:R-:W1:Y:S02]  /*14e0*/  SYNCS.PHASECHK.TRANS64.TRYWAIT P1, [R3+URZ], R0 ;  /* 0x00000000030075a7 */ /* 0x000e64000802017f */
[----:B-1----:R-:W-:Y:S05]  /*14f0*/  @!P1 BRA `(.L_x_17) ;  /* 0x0000005800449947 */ /* 0x002fea0003800000 */
.L_x_16:
[----:B------:R-:W-:Y:S05]  /*1500*/  WARPSYNC.ALL ;  /* 0x0000000000007948 */ /* 0x000fea0003800000 */
[----:B------:R-:W-:Y:S01]  /*1510*/  R2UR UR4, R6 ;  /* 0x00000000060472ca */ /* 0x000fe200000e0000 */
[----:B------:R-:W-:Y:S01]  /*1520*/  ULEA UR5, UR41, UR45, 0xa ;  /* 0x0000002d29057291 */ /* 0x000fe2000f8e503f */
[----:B------:R-:W-:Y:S01]  /*1530*/  WARPGROUP.ARRIVE ;  /* 0x00000000000079c5 */ /* 0x000fe20000000000 */
[----:B------:R-:W-:Y:S01]  /*1540*/  UMOV UR9, 0x40000040 ;  /* 0x4000004000097882 */ /* 0x000fe20000000000 */
[----:B------:R-:W-:-:S04]  /*1550*/  UMOV UR11, 0x40000040 ;  /* 0x40000040000b7882 */ /* 0x000fc80000000000 */
[----:B------:R-:W-:-:S05]  /*1560*/  UMOV UR8, UR5 ;  /* 0x0000000500087c82 */ /* 0x000fca0008000000 */
[----:B------:R-:W-:-:S04]  /*1570*/  UIADD3 UR4, UR4, 0x18180, URZ ;  /* 0x0001818004047890 */ /* 0x000fc8000fffe03f */
[----:B------:R-:W-:-:S04]  /*1580*/  USHF.R.U32.HI UR4, URZ, 0x4, UR4 ;  /* 0x000000043f047899 */ /* 0x000fc80008011604 */
[----:B------:R-:W-:-:S04]  /*1590*/  ULOP3.LUT UR4, UR4, 0x3fff, URZ, 0xc0, !UPT ;  /* 0x00003fff04047892 */ /* 0x000fc8000f8ec03f */
[----:B------:R-:W-:-:S04]  /*15a0*/  ULOP3.LUT UR4, UR4, 0x10000, URZ, 0xfc, !UPT ;  /* 0x0001000004047892 */ /* 0x000fc8000f8efc3f */
[----:B------:R-:W-:-:S07]  /*15b0*/  ULEA UR6, UR41, UR4, 0xa ;  /* 0x0000000429067291 */ /* 0x000fce000f8e503f */
[----:B------:R-:W-:Y:S02]  /*15c0*/  UMOV UR10, UR6 ;  /* 0x00000006000a7c82 */ /* 0x000fe40008000000 */
[----:B------:R-:W-:Y:S01]  /*15d0*/  IGMMA.64x128x32.S8.S8 R24, gdesc[UR8], RZ, !UPT, gsb0 ;  /* 0x03600000081879f1 */ /* 0x000fe2000c0410ff */
[----:B------:R-:W-:Y:S02]  /*15e0*/  UIADD3 UR8, UR5, 0x2, URZ ;  /* 0x0000000205087890 */ /* 0x000fe4000fffe03f */
[----:B------:R-:W-:Y:S01]  /*15f0*/  UIADD3 UR10, UR6, 0x2, URZ ;  /* 0x00000002060a7890 */ /* 0x000fe2000fffe03f */
[----:B------:R-:W-:Y:S01]  /*1600*/  UMOV UR9, 0x40000040 ;  /* 0x4000004000097882 */ /* 0x000fe20000000000 */
[----:B------:R-:W-:Y:S01]  /*1610*/  UMOV UR11, 0x40000040 ;  /* 0x40000040000b7882 */ /* 0x000fe20000000000 */
[----:B------:R-:W-:Y:S02]  /*1620*/  WARPGROUP.DEPBAR.LE gsb0, 0x0 ;  /* 0x00008000000079c5 */ /* 0x000fe40000010000 */
[----:B------:R-:W-:-:S06]  /*1630*/  WARPGROUP.ARRIVE ;  /* 0x00000000000079c5 */ /* 0x000fcc0000000000 */
[----:B------:R-:W-:Y:S01]  /*1640*/  IGMMA.64x128x32.S8.S8 R24, gdesc[UR8], R24, gsb0 ;  /* 0x03600000081879f1 */ /* 0x000fe20008041018 */
        /* <DEDUP_REMOVED lines=13> */
[----:B------:R-:W-:Y:S03]  /*1720*/  IGMMA.64x128x32.S8.S8 R24, gdesc[UR8], R24, gsb0 ;  /* 0x03600000081879f1 */ /* 0x000fe60008041018 */
[----:B------:R-:W-:Y:S02]  /*1730*/  WARPGROUP.DEPBAR.LE gsb0, 0x0 ;  /* 0x00008000000079c5 */ /* 0x000fe40000010000 */
[----:B------:R-:W-:Y:S05]  /*1740*/  @!P2 BRA `(.L_x_18) ;  /* 0x000000040024a947 */ /* 0x000fea0003800000 */
[----:B------:R-:W-:Y:S01]  /*1750*/  UIADD3 UR5, UR41, 0x1, URZ ;  /* 0x0000000129057890 */ /* 0x000fe2000fffe03f */
[----:B01----:R-:W-:Y:S02]  /*1760*/  IMAD.U32 R0, RZ, RZ, UR44 ;  /* 0x0000002cff007e24 */ /* 0x003fe4000f8e00ff */
[----:B------:R-:W-:Y:S01]  /*1770*/  IMAD.U32 R3, RZ, RZ, UR41 ;  /* 0x00000029ff037e24 */ /* 0x000fe2000f8e00ff */
[----:B------:R-:W-:-:S04]  /*1780*/  UISETP.NE.AND UP0, UPT, UR5, 0x6, UPT ;  /* 0x000000060500788c */ /* 0x000fc8000bf05270 */
[----:B------:R-:W-:Y:S02]  /*1790*/  USEL UR6, URZ, 0x1, UP0 ;  /* 0x000000013f067887 */ /* 0x000fe40008000000 */
[----:B------:R-:W-:Y:S02]  /*17a0*/  USEL UR5, UR5, URZ, UP0 ;  /* 0x0000003f05057287 */ /* 0x000fe40008000000 */
[----:B------:R-:W-:-:S06]  /*17b0*/  ULOP3.LUT UR6, UR40, UR6, URZ, 0x3c, !UPT ;  /* 0x0000000628067292 */ /* 0x000fcc000f8e3c3f */
[----:B------:R-:W-:-:S07]  /*17c0*/  IMAD.U32 R7, RZ, RZ, UR6 ;  /* 0x00000006ff077e24 */ /* 0x000fce000f8e00ff */
.L_x_25:
[----:B0-----:R-:W-:Y:S05]  /*17d0*/  @!P0 BRA `(.L_x_19) ;  /* 0x0000000000048947 */ /* 0x001fea0003800000 */
[----:B------:R-:W-:Y:S01]  /*17e0*/  BPT.TRAP 0x1 ;  /* 0x000000040000795c */ /* 0x000fe20000300000 */
.L_x_19:
[----:B------:R-:W0:Y:S01]  /*17f0*/  S2UR UR7, SR_CgaCtaId ;  /* 0x00000000000779c3 */ /* 0x000e220000008800 */
[----:B------:R-:W-:Y:S01]  /*1800*/  UMOV UR6, 0x400 ;  /* 0x0000040000067882 */ /* 0x000fe20000000000 */
[----:B------:R-:W-:Y:S01]  /*1810*/  IMAD.U32 R5, RZ, RZ, UR5 ;  /* 0x00000005ff057e24 */ /* 0x000fe2000f8e00ff */
[----:B------:R-:W-:Y:S01]  /*1820*/  SHF.L.U32 R4, R7, 0x1f, RZ ;  /* 0x0000001f07047819 */ /* 0x000fe200000006ff */
[----:B0-----:R-:W-:-:S06]  /*1830*/  ULEA UR6, UR7, UR6, 0x18 ;  /* 0x0000000607067291 */ /* 0x001fcc000f8ec03f */
[----:B------:R-:W-:-:S04]  /*1840*/  IMAD.U32 R6, RZ, RZ, UR6 ;  /* 0x00000006ff067e24 */ /* 0x000fc8000f8e00ff */
[----:B------:R-:W-:-:S04]  /*1850*/  IMAD R5, R5, 0x8, R6 ;  /* 0x0000000805057824 */ /* 0x000fc800078e0206 */
[----:B------:R0:W1:Y:S01]  /*1860*/  SYNCS.PHASECHK.TRANS64.TRYWAIT P1, [R5+URZ], R4 ;  /* 0x00000004050075a7 */ /* 0x000062000802017f */
[----:B------:R-:W-:Y:S05]  /*1870*/  @!P0 BRA `(.L_x_20) ;  /* 0x0000000000048947 */ /* 0x000fea0003800000 */
[----:B------:R-:W-:Y:S01]  /*1880*/  BPT.TRAP 0x1 ;  /* 0x000000040000795c */ /* 0x000fe20000300000 */
.L_x_20:
[----:B-1----:R-:W-:Y:S05]  /*1890*/  @P1 BRA `(.L_x_21) ;  /* 0x0000000000081947 */ /* 0x002fea0003800000 */
[----:B------:R-:W1:Y:S02]  /*18a0*/  SYNCS.PHASECHK.TRANS64.TRYWAIT P1, [R5+URZ], R4 ;  /* 0x00000004050075a7 */ /* 0x000e64000802017f */
[----:B-1----:R-:W-:Y:S05]  /*18b0*/  @!P1 BRA `(.L_x_22) ;  /* 0x0000005400689947 */ /* 0x002fea0003800000 */
.L_x_21:
[----:B------:R-:W-:Y:S01]  /*18c0*/  ULEA UR6, UR5, UR45, 0xa ;  /* 0x0000002d05067291 */ /* 0x000fe2000f8e503f */
[----:B------:R-:W-:Y:S01]  /*18d0*/  WARPGROUP.ARRIVE ;  /* 0x00000000000079c5 */ /* 0x000fe20000000000 */
[----:B------:R-:W-:Y:S01]  /*18e0*/  ULEA UR7, UR5, UR4, 0xa ;  /* 0x0000000405077291 */ /* 0x000fe2000f8e503f */
[----:B------:R-:W-:Y:S01]  /*18f0*/  UMOV UR9, 0x40000040 ;  /* 0x4000004000097882 */ /* 0x000fe20000000000 */
[----:B------:R-:W-:-:S03]  /*1900*/  UMOV UR11, 0x40000040 ;  /* 0x40000040000b7882 */ /* 0x000fc60000000000 */
[----:B------:R-:W-:Y:S02]  /*1910*/  UMOV UR8, UR6 ;  /* 0x0000000600087c82 */ /* 0x000fe40008000000 */
[----:B------:R-:W-:Y:S02]  /*1920*/  UMOV UR10, UR7 ;  /* 0x00000007000a7c82 */ /* 0x000fe40008000000 */
[----:B------:R-:W-:Y:S01]  /*1930*/  IGMMA.64x128x32.S8.S8 R24, gdesc[UR8], R24, gsb0 ;  /* 0x03600000081879f1 */ /* 0x000fe20008041018 */
[----:B------:R-:W-:Y:S02]  /*1940*/  UIADD3 UR8, UR6, 0x2, URZ ;  /* 0x0000000206087890 */ /* 0x000fe4000fffe03f */
[----:B------:R-:W-:Y:S01]  /*1950*/  UIADD3 UR10, UR7, 0x2, URZ ;  /* 0x00000002070a7890 */ /* 0x000fe2000fffe03f */
[----:B------:R-:W-:Y:S01]  /*1960*/  UMOV UR9, 0x40000040 ;  /* 0x4000004000097882 */ /* 0x000fe20000000000 */
[----:B------:R-:W-:Y:S01]  /*1970*/  UMOV UR11, 0x40000040 ;  /* 0x40000040000b7882 */ /* 0x000fe20000000000 */
[----:B------:R-:W-:-:S02]  /*1980*/  WARPGROUP.DEPBAR.LE gsb0, 0x0 ;  /* 0x00008000000079c5 */ /* 0x000fc40000010000 */
        /* <DEDUP_REMOVED lines=18> */
[----:B------:R-:W-:Y:S01]  /*1ab0*/  BPT.TRAP 0x1 ;  /* 0x000000040000795c */ /* 0x000fe20000300000 */
.L_x_23:
[----:B01----:R-:W-:Y:S01]  /*1ac0*/  IMAD R4, R3, 0x8, R6 ;  /* 0x0000000803047824 */ /* 0x003fe200078e0206 */
[----:B------:R-:W-:-:S03]  /*1ad0*/  ISETP.GT.U32.AND P1, PT, R18, 0x1, PT ;  /* 0x000000011200780c */ /* 0x000fc60003f24070 */
[----:B------:R-:W-:-:S05]  /*1ae0*/  VIADD R4, R4, 0x30 ;  /* 0x0000003004047836 */ /* 0x000fca0000000000 */
[----:B------:R-:W-:-:S04]  /*1af0*/  PRMT R4, RZ, 0x654, R4 ;  /* 0x00000654ff047816 */ /* 0x000fc80000000004 */
[----:B------:R0:W-:Y:S01]  /*1b00*/  SYNCS.ARRIVE.TRANS64.RED.A1T0 RZ, [R4+URZ], RZ ;  /* 0x000000ff04ff79a7 */ /* 0x0001e2000810043f */
[----:B------:R-:W-:Y:S05]  /*1b10*/  @P1 BRA `(.L_x_24) ;  /* 0x0000000000041947 */ /* 0x000fea0003800000 */
[----:B------:R-:W-:Y:S01]  /*1b20*/  BPT.TRAP 0x1 ;  /* 0x000000040000795c */ /* 0x000fe20000300000 */
.L_x_24:
[----:B------:R-:W-:Y:S01]  /*1b30*/  UIADD3 UR5, UR5, 0x1, URZ ;  /* 0x0000000105057890 */ /* 0x000fe2000fffe03f */
[C---:B------:R-:W-:Y:S01]  /*1b40*/  ISETP.GT.AND P2, PT, R0.reuse, 0x1, PT ;  /* 0x000000010000780c */ /* 0x040fe20003f44270 */
[----:B------:R-:W-:Y:S02]  /*1b50*/  VIADD R3, R3, 0x1 ;  /* 0x0000000103037836 */ /* 0x000fe40000000000 */
[----:B------:R-:W-:Y:S01]  /*1b60*/  UISETP.NE.AND UP0, UPT, UR5, 0x6, UPT ;  /* 0x000000060500788c */ /* 0x000fe2000bf05270 */
[----:B------:R-:W-:Y:S02]  /*1b70*/  VIADD R0, R0, 0xffffffff ;  /* 0xffffffff00007836 */ /* 0x000fe40000000000 */
[C---:B------:R-:W-:Y:S01]  /*1b80*/  ISETP.NE.AND P1, PT, R3.reuse, 0x6, PT ;  /* 0x000000060300780c */ /* 0x040fe20003f25270 */
[----:B------:R-:W-:Y:S02]  /*1b90*/  USEL UR6, URZ, 0x1, UP0 ;  /* 0x000000013f067887 */ /* 0x000fe40008000000 */
[----:B------:R-:W-:Y:S01]  /*1ba0*/  USEL UR5, UR5, URZ, UP0 ;  /* 0x0000003f05057287 */ /* 0x000fe20008000000 */
[----:B------:R-:W-:-:S03]  /*1bb0*/  SEL R3, R3, RZ, P1 ;  /* 0x000000ff03037207 */ /* 0x000fc60000800000 */
[----:B------:R-:W-:Y:S01]  /*1bc0*/  LOP3.LUT R7, R7, UR6, RZ, 0x3c, !PT ;  /* 0x0000000607077c12 */ /* 0x000fe2000f8e3cff */
[----:B------:R-:W-:Y:S07]  /*1bd0*/  @P2 BRA `(.L_x_25) ;  /* 0xfffffff800fc2947 */ /* 0x000fee000383ffff */
.L_x_18:
[----:B01----:R-:W0:Y:S02]  /*1be0*/  LDC R0, c[0x0][0x28c] ;  /* 0x0000a300ff007b82 */ /* 0x003e240000000800 */
[----:B0-----:R-:W-:-:S13]  /*1bf0*/  ISETP.GE.AND P1, PT, R0, 0x1, PT ;  /* 0x000000010000780c */ /* 0x001fda0003f26270 */
[----:B------:R-:W-:Y:S05]  /*1c00*/  @!P1 BRA `(.L_x_26) ;  /* 0x0000000000389947 */ /* 0x000fea0003800000 */
[----:B------:R-:W-:Y:S05]  /*1c10*/  @!P0 BRA `(.L_x_27) ;  /* 0x0000000000048947 */ /* 0x000fea0003800000 */
[----:B------:R-:W-:Y:S01]  /*1c20*/  BPT.TRAP 0x1 ;  /* 0x000000040000795c */ /* 0x000fe20000300000 */
.L_x_27:
[----:B------:R-:W-:Y:S01]  /*1c30*/  UIADD3 UR6, UR44, UR41, URZ ;  /* 0x000000292c067290 */ /* 0x000fe2000fffe03f */
[----:B------:R-:W-:-:S03]  /*1c40*/  ISETP.GT.U32.AND P0, PT, R18, 0x1, PT ;  /* 0x000000011200780c */ /* 0x000fc60003f04070 */
[----:B------:R-:W-:-:S04]  /*1c50*/  UIMAD.WIDE.U32 UR4, UR6, -0x55555555, URZ ;  /* 0xaaaaaaab060478a5 */ /* 0x000fc8000f8e003f */
[----:B------:R-:W-:-:S04]  /*1c60*/  USHF.R.U32.HI UR4, URZ, 0x2, UR5 ;  /* 0x000000023f047899 */ /* 0x000fc80008011605 */
[----:B------:R-:W-:-:S06]  /*1c70*/  UIMAD UR6, UR4, -0x6, UR6 ;  /* 0xfffffffa040678a4 */ /* 0x000fcc000f8e0206 */
[----:B------:R-:W-:-:S04]  /*1c80*/  IMAD.U32 R3, RZ, RZ, UR6 ;  /* 0x00000006ff037e24 */ /* 0x000fc8000f8e00ff */
[----:B------:R-:W-:-:S04]  /*1c90*/  IMAD R0, R3, 0x8, R6 ;  /* 0x0000000803007824 */ /* 0x000fc800078e0206 */
[----:B------:R-:W-:-:S05]  /*1ca0*/  VIADD R0, R0, 0x30 ;  /* 0x0000003000007836 */ /* 0x000fca0000000000 */
[----:B------:R-:W-:-:S04]  /*1cb0*/  PRMT R0, RZ, 0x654, R0 ;  /* 0x00000654ff007816 */ /* 0x000fc80000000000 */
[----:B------:R0:W-:Y:S01]  /*1cc0*/  SYNCS.ARRIVE.TRANS64.RED.A1T0 RZ, [R0+URZ], RZ ;  /* 0x000000ff00ff79a7 */ /* 0x0001e2000810043f */
[----:B------:R-:W-:Y:S05]  /*1cd0*/  @P0 BRA `(.L_x_26) ;  /* 0x0000000000040947 */ /* 0x000fea0003800000 */
[----:B------:R-:W-:Y:S01]  /*1ce0*/  BPT.TRAP 0x1 ;  /* 0x000000040000795c */ /* 0x000fe20000300000 */
.L_x_26:
[----:B------:R-:W-:Y:S01]  /*1cf0*/  UISETP.GE.U32.AND UP1, UPT, UR43, 0x6, UPT ;  /* 0x000000062b00788c */ /* 0x000fe2000bf26070 */
[----:B------:R-:W-:Y:S01]  /*1d00*/  IMAD.SHL.U32 R98, R98, 0x80, RZ ;  /* 0x0000008062627824 */ /* 0x000fe200078e00ff */
[----:B------:R-:W-:Y:S01]  /*1d10*/  UIADD3 UR41, UR43, UR41, URZ ;  /* 0x000000292b297290 */ /* 0x000fe2000fffe03f */
[----:B------:R-:W-:Y:S01]  /*1d20*/  IMAD.SHL.U32 R10, R99, 0x80, RZ ;  /* 0x00000080630a7824 */ /* 0x000fe200078e00ff */
[----:B------:R-:W-:Y:S01]  /*1d30*/  ULDC UR7, c[0x0][0x288] ;  /* 0x0000a20000077ab9 */ /* 0x000fe20000000800 */
[----:B0-----:R-:W-:Y:S01]  /*1d40*/  IMAD.MOV.U32 R0, RZ, RZ, -0x1 ;  /* 0xffffffffff007424 */ /* 0x001fe200078e00ff */
[----:B------:R-:W-:Y:S01]  /*1d50*/  UISETP.GT.U32.AND UP0, UPT, UR41, 0x5, UPT ;  /* 0x000000052900788c */ /* 0x000fe2000bf04070 */
[----:B------:R-:W-:-:S03]  /*1d60*/  ISETP.GE.AND P0, PT, R98, UR7, PT ;  /* 0x0000000762007c0c */ /* 0x000fc6000bf06270 */
[----:B------:R-:W-:Y:S02]  /*1d70*/  UISETP.LT.U32.AND UP0, UPT, UR43, 0x6, UP0 ;  /* 0x000000062b00788c */ /* 0x000fe40008701070 */
[----:B------:R-:W-:Y:S02]  /*1d80*/  @UP1 UIMAD.WIDE.U32 UR4, UR41, -0x55555555, URZ ;  /* 0xaaaaaaab290418a5 */ /* 0x000fe4000f8e003f */
[----:B------:R-:W-:Y:S02]  /*1d90*/  USEL UR6, URZ, 0x1, !UP0 ;  /* 0x000000013f067887 */ /* 0x000fe4000c000000 */
[----:B------:R-:W-:Y:S02]  /*1da0*/  @UP1 USHF.R.U32.HI UR4, URZ, 0x2, UR5 ;  /* 0x000000023f041899 */ /* 0x000fe40008011605 */
[----:B------:R-:W-:Y:S01]  /*1db0*/  ULOP3.LUT UR40, UR40, UR6, URZ, 0x3c, !UPT ;  /* 0x0000000628287292 */ /* 0x000fe2000f8e3c3f */
[----:B------:R-:W-:Y:S02]  /*1dc0*/  ULDC UR5, c[0x0][0x284] ;  /* 0x0000a10000057ab9 */ /* 0x000fe40000000800 */
[----:B------:R-:W-:Y:S01]  /*1dd0*/  ISETP.GE.OR P0, PT, R10, UR5, P0 ;  /* 0x000000050a007c0c */ /* 0x000fe20008706670 */
[----:B------:R-:W-:-:S12]  /*1de0*/  @UP1 ULOP3.LUT UR40, UR40, 0x1, UR4, 0x78, !UPT ;  /* 0x0000000128281892 */ /* 0x000fd8000f8e7804 */
[----:B------:R-:W-:Y:S05]  /*1df0*/  @P0 BRA `(.L_x_28) ;  /* 0x0000003000c80947 */ /* 0x000fea0003800000 */
[----:B------:R-:W0:Y:S01]  /*1e00*/  LDC.64 R12, c[0x0][0x5c8] ;  /* 0x00017200ff0c7b82 */ /* 0x000e220000000a00 */
[----:B------:R-:W-:Y:S01]  /*1e10*/  SHF.R.S32.HI R11, RZ, 0x1f, R97 ;  /* 0x0000001fff0b7819 */ /* 0x000fe20000011461 */
[----:B------:R-:W-:Y:S01]  /*1e20*/  ULDC.64 UR4, c[0x0][0x5d0] ;  /* 0x0001740000047ab9 */ /* 0x000fe20000000a00 */
[----:B------:R-:W-:Y:S01]  /*1e30*/  LOP3.LUT R8, R98, 0x6, R91, 0xf8, !PT ;  /* 0x0000000662087812 */ /* 0x000fe200078ef85b */
[----:B------:R-:W-:Y:S01]  /*1e40*/  IMAD.WIDE R14, R99, 0x80, R22 ;  /* 0x00000080630e7825 */ /* 0x000fe200078e0216 */
[----:B------:R-:W-:Y:S02]  /*1e50*/  BSSY B0, `(.L_x_28) ;  /* 0x000032c000007945 */ /* 0x000fe40003800000 */
[----:B------:R-:W-:Y:S01]  /*1e60*/  SHF.R.S32.HI R9, RZ, 0x1f, R8 ;  /* 0x0000001fff097819 */ /* 0x000fe20000011408 */
[----:B------:R-:W-:Y:S02]  /*1e70*/  IMAD R4, R11, UR4, RZ ;  /* 0x000000040b047c24 */ /* 0x000fe4000f8e02ff */
[----:B------:R-:W-:-:S02]  /*1e80*/  IMAD.IADD R102, R95, 0x1, -R10 ;  /* 0x000000015f667824 */ /* 0x000fc400078e0a0a */
[C---:B------:R-:W-:Y:S02]  /*1e90*/  IMAD R3, R97.reuse, UR5, R4 ;  /* 0x0000000561037c24 */ /* 0x040fe4000f8e0204 */
[----:B------:R-:W-:Y:S01]  /*1ea0*/  IMAD.WIDE.U32 R4, R97, UR4, R8 ;  /* 0x0000000461047c25 */ /* 0x000fe2000f8e0008 */
[----:B------:R-:W-:-:S03]  /*1eb0*/  ULDC.64 UR4, c[0x0][0x5c0] ;  /* 0x0001700000047ab9 */ /* 0x000fc60000000a00 */
[----:B------:R-:W-:Y:S02]  /*1ec0*/  IMAD.IADD R5, R5, 0x1, R3 ;  /* 0x0000000105057824 */ /* 0x000fe400078e0203 */
[-C--:B0-----:R-:W-:Y:S02]  /*1ed0*/  IMAD R3, R15, R12.reuse, RZ ;  /* 0x0000000c0f037224 */ /* 0x081fe400078e02ff */
[----:B------:R-:W-:-:S04]  /*1ee0*/  IMAD.WIDE.U32 R4, R14, R12, R4 ;  /* 0x0000000c0e047225 */ /* 0x000fc800078e0004 */
[----:B------:R-:W-:Y:S01]  /*1ef0*/  IMAD R3, R14, R13, R3 ;  /* 0x0000000d0e037224 */ /* 0x000fe200078e0203 */
[----:B------:R-:W-:-:S04]  /*1f00*/  IADD3 R4, P0, R4, UR4, RZ ;  /* 0x0000000404047c10 */ /* 0x000fc8000ff1e0ff */
[----:B------:R-:W-:Y:S01]  /*1f10*/  IADD3.X R5, R5, UR5, R3, P0, !PT ;  /* 0x0000000505057c10 */ /* 0x000fe200087fe403 */
[----:B------:R-:W-:Y:S01]  /*1f20*/  IMAD.IADD R3, R89, 0x1, -R98 ;  /* 0x0000000159037824 */ /* 0x000fe200078e0a62 */
[----:B-----5:R-:W-:Y:S02]  /*1f30*/  ISETP.NE.AND P0, PT, R88, RZ, PT ;  /* 0x000000ff5800720c */ /* 0x020fe40003f05270 */
[----:B------:R-:W-:-:S04]  /*1f40*/  LEA R6, P1, R12, R4, 0x3 ;  /* 0x000000040c067211 */ /* 0x000fc800078218ff */
[----:B------:R-:W-:-:S07]  /*1f50*/  LEA.HI.X R7, R12, R5, R13, 0x3, P1 ;  /* 0x000000050c077211 */ /* 0x000fce00008f1c0d */
[----:B------:R-:W-:Y:S05]  /*1f60*/  @!P0 BRA `(.L_x_29) ;  /* 0x0000002400608947 */ /* 0x000fea0003800000 */
[----:B------:R-:W0:Y:S01]  /*1f70*/  LDC.64 R98, c[0x0][0x5b0] ;  /* 0x00016c00ff627b82 */ /* 0x000e220000000a00 */
[----:B------:R-:W-:Y:S01]  /*1f80*/  ULDC.64 UR4, c[0x0][0x5b8] ;  /* 0x00016e0000047ab9 */ /* 0x000fe20000000a00 */
[----:B------:R-:W-:Y:S01]  /*1f90*/  ISETP.GE.AND P1, PT, R102, 0x1, PT ;  /* 0x000000016600780c */ /* 0x000fe20003f26270 */
[----:B------:R-:W-:Y:S01]  /*1fa0*/  IMAD R10, R11, UR4, RZ ;  /* 0x000000040b0a7c24 */ /* 0x000fe2000f8e02ff */
[----:B------:R-:W-:Y:S01]  /*1fb0*/  BSSY B1, `(.L_x_30) ;  /* 0x000000e000017945 */ /* 0x000fe20003800000 */
[----:B------:R-:W-:Y:S01]  /*1fc0*/  IMAD.WIDE.U32 R20, R97, UR4, R8 ;  /* 0x0000000461147c25 */ /* 0x000fe2000f8e0008 */
[----:B------:R-:W-:Y:S02]  /*1fd0*/  ISETP.LT.OR P5, PT, R3, 0x1, !P1 ;  /* 0x000000010300780c */ /* 0x000fe40004fa1670 */
[----:B------:R-:W1:Y:S01]  /*1fe0*/  LDC.64 R100, c[0x0][0x5a8] ;  /* 0x00016a00ff647b82 */ /* 0x000e620000000a00 */
[----:B------:R-:W-:Y:S02]  /*1ff0*/  IMAD R13, R97, UR5, R10 ;  /* 0x00000005610d7c24 */ /* 0x000fe4000f8e020a */
[----:B------:R-:W-:-:S02]  /*2000*/  IMAD.MOV.U32 R12, RZ, RZ, R20 ;  /* 0x000000ffff0c7224 */ /* 0x000fc400078e0014 */
[----:B------:R-:W-:Y:S02]  /*2010*/  IMAD.IADD R13, R21, 0x1, R13 ;  /* 0x00000001150d7824 */ /* 0x000fe400078e020d */
[-C--:B0-----:R-:W-:Y:S02]  /*2020*/  IMAD R10, R15, R98.reuse, RZ ;  /* 0x000000620f0a7224 */ /* 0x081fe400078e02ff */
[----:B------:R-:W-:-:S04]  /*2030*/  IMAD.WIDE.U32 R8, R14, R98, R12 ;  /* 0x000000620e087225 */ /* 0x000fc800078e000c */
[----:B------:R-:W-:Y:S01]  /*2040*/  IMAD R97, R14, R99, R10 ;  /* 0x000000630e617224 */ /* 0x000fe200078e020a */
[----:B-1----:R-:W-:-:S04]  /*2050*/  IADD3 R8, P0, R8, R100, RZ ;  /* 0x0000006408087210 */ /* 0x002fc80007f1e0ff */
[----:B------:R-:W-:Y:S01]  /*2060*/  IADD3.X R9, R101, R9, R97, P0, !PT ;  /* 0x0000000965097210 */ /* 0x000fe200007fe461 */
[----:B------:R-:W-:Y:S08]  /*2070*/  @P5 BRA `(.L_x_31) ;  /* 0x0000000000045947 */ /* 0x000ff00003800000 */
[----:B------:R0:W5:Y:S02]  /*2080*/  LDG.E.U8 R96, desc[UR38][R8.64] ;  /* 0x0000002608607981 */ /* 0x000164000c1e1100 */
.L_x_31:
[----:B------:R-:W-:Y:S05]  /*2090*/  BSYNC B1 ;  /* 0x0000000000017941 */ /* 0x000fea0003800000 */
.L_x_30:
[----:B-----5:R-:W-:Y:S01]  /*20a0*/  LOP3.LUT R15, R96, 0xffff, RZ, 0xc0, !PT ;  /* 0x0000ffff600f7812 */ /* 0x020fe200078ec0ff */
[C---:B------:R-:W-:Y:S01]  /*20b0*/  IMAD.SHL.U32 R10, R98.reuse, 0x8, RZ ;  /* 0x00000008620a7824 */ /* 0x040fe200078e00ff */
[----:B------:R-:W-:Y:S01]  /*20c0*/  SHF.L.U64.HI R11, R98, 0x3, R99 ;  /* 0x00000003620b7819 */ /* 0x000fe20000010263 */
[----:B------:R-:W-:Y:S01]  /*20d0*/  BSSY B1, `(.L_x_32) ;  /* 0x000000e000017945 */ /* 0x000fe20003800000 */
[----:B------:R-:W-:Y:S02]  /*20e0*/  PRMT R15, R15, 0x8880, RZ ;  /* 0x000088800f0f7816 */ /* 0x000fe400000000ff */
[----:B------:R-:W-:Y:S01]  /*20f0*/  ISETP.LT.OR P2, PT, R3, 0x2, !P1 ;  /* 0x000000020300780c */ /* 0x000fe20004f41670 */
[----:B------:R-:W-:Y:S01]  /*2100*/  IMAD.WIDE.U32 R10, R14, R98, R10 ;  /* 0x000000620e0a7225 */ /* 0x000fe200078e000a */
[----:B------:R-:W-:-:S03]  /*2110*/  ISETP.GE.AND P0, PT, R102, 0x9, PT ;  /* 0x000000096600780c */ /* 0x000fc60003f06270 */
[----:B------:R-:W-:Y:S01]  /*2120*/  IMAD R14, R15, R88, RZ ;  /* 0x000000580f0e7224 */ /* 0x000fe200078e02ff */
[----:B------:R-:W-:Y:S01]  /*2130*/  IADD3 R10, P3, P4, R20, R100, R10 ;  /* 0x00000064140a7210 */ /* 0x000fe20007c7e00a */
[----:B------:R-:W-:Y:S02]  /*2140*/  IMAD.IADD R20, R97, 0x1, R11 ;  /* 0x0000000161147824 */ /* 0x000fe400078e020b */
[----:B------:R-:W-:-:S05]  /*2150*/  @!P5 IMAD R15, R24, R19, R14 ;  /* 0x00000013180fd224 */ /* 0x000fca00078e020e */
[----:B------:R1:W-:Y:S01]  /*2160*/  @!P5 STG.E.U8 desc[UR38][R4.64], R15 ;  /* 0x0000000f0400d986 */ /* 0x0003e2000c101126 */
[----:B------:R-:W-:Y:S05]  /*2170*/  @P2 BRA `(.L_x_33) ;  /* 0x00000000000c2947 */ /* 0x000fea0003800000 */
[----:B------:R-:W1:Y:S02]  /*2180*/  LDG.E.U8 R96, desc[UR38][R8.64+0x1] ;  /* 0x0000012608607981 */ /* 0x000e64000c1e1100 */
[----:B-1----:R-:W-:-:S05]  /*2190*/  PRMT R15, R96, 0x8880, RZ ;  /* 0x00008880600f7816 */ /* 0x002fca00000000ff */
[----:B------:R-:W-:-:S07]  /*21a0*/  IMAD R14, R15, R88, RZ ;  /* 0x000000580f0e7224 */ /* 0x000fce00078e02ff */
.L_x_33:
[----:B------:R-:W-:Y:S05]  /*21b0*/  BSYNC B1 ;  /* 0x0000000000017941 */ /* 0x000fea0003800000 */
.L_x_32:
[----:B------:R-:W-:Y:S01]  /*21c0*/  ISETP.LT.OR P5, PT, R3, 0x1, !P0 ;  /* 0x000000010300780c */ /* 0x000fe200047a1670 */
[----:B------:R-:W-:Y:S01]  /*21d0*/  @!P2 IMAD R25, R25, R19, R14 ;  /* 0x000000131919a224 */ /* 0x000fe200078e020e */
[----:B------:R-:W-:Y:S01]  /*21e0*/  BSSY B1, `(.L_x_34) ;  /* 0x000000a000017945 */ /* 0x000fe20003800000 */
[----:B------:R-:W-:Y:S02]  /*21f0*/  IADD3.X R11, R13, R101, R20, P3, P4 ;  /* 0x000000650d0b7210 */ /* 0x000fe40001fe8414 */
[C---:B------:R-:W-:Y:S01]  /*2200*/  ISETP.LT.OR P3, PT, R3.reuse, 0x2, !P0 ;  /* 0x000000020300780c */ /* 0x040fe20004761670 */
[----:B------:R2:W-:Y:S01]  /*2210*/  @!P2 STG.E.U8 desc[UR38][R4.64+0x1], R25 ;  /* 0x000001190400a986 */ /* 0x0005e2000c101126 */
[C---:B------:R-:W-:Y:S02]  /*2220*/  ISETP.LT.OR P4, PT, R3.reuse, 0x9, !P1 ;  /* 0x000000090300780c */ /* 0x040fe40004f81670 */
[----:B------:R-:W-:-:S04]  /*2230*/  ISETP.LT.OR P2, PT, R3, 0xa, !P1 ;  /* 0x0000000a0300780c */ /* 0x000fc80004f41670 */
[----:B------:R-:W-:Y:S09]  /*2240*/  @P5 BRA `(.L_x_35) ;  /* 0x00000000000c5947 */ /* 0x000ff20003800000 */
[----:B------:R-:W3:Y:S02]  /*2250*/  LDG.E.U8 R96, desc[UR38][R10.64] ;  /* 0x000000260a607981 */ /* 0x000ee4000c1e1100 */
[----:B---3--:R-:W-:-:S05]  /*2260*/  PRMT R13, R96, 0x8880, RZ ;  /* 0x00008880600d7816 */ /* 0x008fca00000000ff */
[----:B------:R-:W-:-:S07]  /*2270*/  IMAD R14, R13, R88, RZ ;  /* 0x000000580d0e7224 */ /* 0x000fce00078e02ff */
.L_x_35:
[----:B------:R-:W-:Y:S05]  /*2280*/  BSYNC B1 ;  /* 0x0000000000017941 */ /* 0x000fea0003800000 */
.L_x_34:
[----:B------:R-:W-:Y:S01]  /*2290*/  @!P5 IMAD R13, R26, R19, R14 ;  /* 0x000000131a0dd224 */ /* 0x000fe200078e020e */
[----:B------:R-:W-:Y:S04]  /*22a0*/  BSSY B1, `(.L_x_36) ;  /* 0x0000006000017945 */ /* 0x000fe80003800000 */
[----:B------:R3:W-:Y:S01]  /*22b0*/  @!P5 STG.E.U8 desc[UR38][R6.64], R13 ;  /* 0x0000000d0600d986 */ /* 0x0007e2000c101126 */
[----:B------:R-:W-:Y:S05]  /*22c0*/  @P3 BRA `(.L_x_37) ;  /* 0x00000000000c3947 */ /* 0x000fea0003800000 */
[----:B------:R-:W3:Y:S02]  /*22d0*/  LDG.E.U8 R96, desc[UR38][R10.64+0x1] ;  /* 0x000001260a607981 */ /* 0x000ee4000c1e1100 */
[----:B---3--:R-:W-:-:S05]  /*22e0*/  PRMT R13, R96, 0x8880, RZ ;  /* 0x00008880600d7816 */ /* 0x008fca00000000ff */
[----:B------:R-:W-:-:S07]  /*22f0*/  IMAD R14, R13, R88, RZ ;  /* 0x000000580d0e7224 */ /* 0x000fce00078e02ff */
.L_x_37:
[----:B------:R-:W-:Y:S05]  /*2300*/  BSYNC B1 ;  /* 0x0000000000017941 */ /* 0x000fea0003800000 */
.L_x_36:
[----:B------:R-:W-:Y:S01]  /*2310*/  @!P3 IMAD R27, R27, R19, R14 ;  /* 0x000000131b1bb224 */ /* 0x000fe200078e020e */
[----:B------:R-:W-:Y:S04]  /*2320*/  BSSY B1, `(.L_x_38) ;  /* 0x0000006000017945 */ /* 0x000fe80003800000 */
[----:B------:R4:W-:Y:S01]  /*2330*/  @!P3 STG.E.U8 desc[UR38][R6.64+0x1], R27 ;  /* 0x0000011b0600b986 */ /* 0x0009e2000c101126 */
[----:B------:R-:W-:Y:S05]  /*2340*/  @P4 BRA `(.L_x_39) ;  /* 0x00000000000c4947 */ /* 0x000fea0003800000 */
[----:B------:R-:W3:Y:S02]  /*2350*/  LDG.E.U8 R96, desc[UR38][R8.64+0x8] ;  /* 0x0000082608607981 */ /* 0x000ee4000c1e1100 */
[----:B---3--:R-:W-:-:S05]  /*2360*/  PRMT R13, R96, 0x8880, RZ ;  /* 0x00008880600d7816 */ /* 0x008fca00000000ff */
[----:B------:R-:W-:-:S07]  /*2370*/  IMAD R14, R13, R88, RZ ;  /* 0x000000580d0e7224 */ /* 0x000fce00078e02ff */
.L_x_39:
[----:B------:R-:W-:Y:S05]  /*2380*/  BSYNC B1 ;  /* 0x0000000000017941 */ /* 0x000fea0003800000 */
.L_x_38:
[----:B---3--:R-:W-:Y:S01]  /*2390*/  @!P4 IMAD R13, R28, R19, R14 ;  /* 0x000000131c0dc224 */ /* 0x008fe200078e020e */
[----:B------:R-:W-:Y:S04]  /*23a0*/  BSSY B1, `(.L_x_40) ;  /* 0x0000006000017945 */ /* 0x000fe80003800000 */
[----:B------:R3:W-:Y:S01]  /*23b0*/  @!P4 STG.E.U8 desc[UR38][R4.64+0x8], R13 ;  /* 0x0000080d0400c986 */ /* 0x0007e2000c101126 */
[----:B------:R-:W-:Y:S05]  /*23c0*/  @P2 BRA `(.L_x_41) ;  /* 0x00000000000c2947 */ /* 0x000fea0003800000 */
[----:B------:R-:W3:Y:S02]  /*23d0*/  LDG.E.U8 R96, desc[UR38][R8.64+0x9] ;  /* 0x0000092608607981 */ /* 0x000ee4000c1e1100 */
[----:B---3--:R-:W-:-:S05]  /*23e0*/  PRMT R13, R96, 0x8880, RZ ;  /* 0x00008880600d7816 */ /* 0x008fca00000000ff */
[----:B------:R-:W-:-:S07]  /*23f0*/  IMAD R14, R13, R88, RZ ;  /* 0x000000580d0e7224 */ /* 0x000fce00078e02ff */
.L_x_41:
[----:B------:R-:W-:Y:S05]  /*2400*/  BSYNC B1 ;  /* 0x0000000000017941 */ /* 0x000fea0003800000 */
.L_x_40:
[----:B------:R-:W-:Y:S01]  /*2410*/  ISETP.LT.OR P4, PT, R3, 0x9, !P0 ;  /* 0x000000090300780c */ /* 0x000fe20004781670 */
[----:B------:R-:W-:Y:S01]  /*2420*/  @!P2 IMAD R29, R29, R19, R14 ;  /* 0x000000131d1da224 */ /* 0x000fe200078e020e */
[----:B------:R-:W-:Y:S01]  /*2430*/  BSSY B1, `(.L_x_42) ;  /* 0x0000009000017945 */ /* 0x000fe20003800000 */
[C---:B------:R-:W-:Y:S02]  /*2440*/  ISETP.LT.OR P3, PT, R3.reuse, 0xa, !P0 ;  /* 0x0000000a0300780c */ /* 0x040fe40004761670 */
[C---:B------:R-:W-:Y:S01]  /*2450*/  ISETP.LT.OR P5, PT, R3.reuse, 0x11, !P1 ;  /* 0x000000110300780c */ /* 0x040fe20004fa1670 */
[----:B------:R0:W-:Y:S01]  /*2460*/  @!P2 STG.E.U8 desc[UR38][R4.64+0x9], R29 ;  /* 0x0000091d0400a986 */ /* 0x0001e2000c101126 */
[----:B------:R-:W-:-:S06]  /*2470*/  ISETP.LT.OR P2, PT, R3, 0x12, !P1 ;  /* 0x000000120300780c */ /* 0x000fcc0004f41670 */
[----:B------:R-:W-:Y:S07]  /*2480*/  @P4 BRA `(.L_x_43) ;  /* 0x00000000000c4947 */ /* 0x000fee0003800000 */
[----:B------:R-:W3:Y:S02]  /*2490*/  LDG.E.U8 R96, desc[UR38][R10.64+0x8] ;  /* 0x000008260a607981 */ /* 0x000ee4000c1e1100 */
[----:B---3--:R-:W-:-:S05]  /*24a0*/  PRMT R13, R96, 0x8880, RZ ;  /* 0x00008880600d7816 */ /* 0x008fca00000000ff */
[----:B------:R-:W-:-:S07]  /*24b0*/  IMAD R14, R13, R88, RZ ;  /* 0x000000580d0e7224 */ /* 0x000fce00078e02ff */
.L_x_43:
[----:B------:R-:W-:Y:S05]  /*24c0*/  BSYNC B1 ;  /* 0x0000000000017941 */ /* 0x000fea0003800000 */
.L_x_42:
[----:B---3--:R-:W-:Y:S01]  /*24d0*/  @!P4 IMAD R13, R30, R19, R14 ;  /* 0x000000131e0dc224 */ /* 0x008fe200078e020e */
[----:B------:R-:W-:Y:S04]  /*24e0*/  BSSY B1, `(.L_x_44) ;  /* 0x0000006000017945 */ /* 0x000fe80003800000 */
[----:B------:R3:W-:Y:S01]  /*24f0*/  @!P4 STG.E.U8 desc[UR38][R6.64+0x8], R13 ;  /* 0x0000080d0600c986 */ /* 0x0007e2000c101126 */
[----:B------:R-:W-:Y:S05]  /*2500*/  @P3 BRA `(.L_x_45) ;  /* 0x00000000000c3947 */ /* 0x000fea0003800000 */
[----:B------:R-:W3:Y:S02]  /*2510*/  LDG.E.U8 R96, desc[UR38][R10.64+0x9] ;  /* 0x000009260a607981 */ /* 0x000ee4000c1e1100 */
[----:B---3--:R-:W-:-:S05]  /*2520*/  PRMT R13, R96, 0x8880, RZ ;  /* 0x00008880600d7816 */ /* 0x008fca00000000ff */
[----:B------:R-:W-:-:S07]  /*2530*/  IMAD R14, R13, R88, RZ ;  /* 0x000000580d0e7224 */ /* 0x000fce00078e02ff */
.L_x_45:
[----:B------:R-:W-:Y:S05]  /*2540*/  BSYNC B1 ;  /* 0x0000000000017941 */ /* 0x000fea0003800000 */
.L_x_44:
[----:B------:R-:W-:Y:S01]  /*2550*/  @!P3 IMAD R31, R31, R19, R14 ;  /* 0x000000131f1fb224 */ /* 0x000fe200078e020e */
[----:B------:R-:W-:Y:S04]  /*2560*/  BSSY B1, `(.L_x_46) ;  /* 0x0000006000017945 */ /* 0x000fe80003800000 */
[----:B------:R0:W-:Y:S01]  /*2570*/  @!P3 STG.E.U8 desc[UR38][R6.64+0x9], R31 ;  /* 0x0000091f0600b986 */ /* 0x0001e2000c101126 */
[----:B------:R-:W-:Y:S05]  /*2580*/  @P5 BRA `(.L_x_47) ;  /* 0x00000000000c5947 */ /* 0x000fea0003800000 */
[----:B------:R-:W3:Y:S02]  /*2590*/  LDG.E.U8 R96, desc[UR38][R8.64+0x10] ;  /* 0x0000102608607981 */ /* 0x000ee4000c1e1100 */
[----:B---3--:R-:W-:-:S05]  /*25a0*/  PRMT R13, R96, 0x8880, RZ ;  /* 0x00008880600d7816 */ /* 0x008fca00000000ff */
[----:B------:R-:W-:-:S07]  /*25b0*/  IMAD R14, R13, R88, RZ ;  /* 0x000000580d0e7224 */ /* 0x000fce00078e02ff */
.L_x_47:
[----:B------:R-:W-:Y:S05]  /*25c0*/  BSYNC B1 ;  /* 0x0000000000017941 */ /* 0x000fea0003800000 */
.L_x_46:
[----:B---3--:R-:W-:Y:S01]  /*25d0*/  @!P5 IMAD R13, R32, R19, R14 ;  /* 0x00000013200dd224 */ /* 0x008fe200078e020e */
[----:B------:R-:W-:Y:S04]  /*25e0*/  BSSY B1, `(.L_x_48) ;  /* 0x0000006000017945 */ /* 0x000fe80003800000 */
[----:B------:R3:W-:Y:S01]  /*25f0*/  @!P5 STG.E.U8 desc[UR38][R4.64+0x10], R13 ;  /* 0x0000100d0400d986 */ /* 0x0007e2000c101126 */
[----:B------:R-:W-:Y:S05]  /*2600*/  @P2 BRA `(.L_x_49) ;  /* 0x00000000000c2947 */ /* 0x000fea0003800000 */
[----:B------:R-:W3:Y:S02]  /*2610*/  LDG.E.U8 R96, desc[UR38][R8.64+0x11] ;  /* 0x0000112608607981 */ /* 0x000ee4000c1e1100 */
[----:B---3--:R-:W-:-:S05]  /*2620*/  PRMT R13, R96, 0x8880, RZ ;  /* 0x00008880600d7816 */ /* 0x008fca00000000ff */
[----:B------:R-:W-:-:S07]  /*2630*/  IMAD R14, R13, R88, RZ ;  /* 0x000000580d0e7224 */ /* 0x000fce00078e02ff */
.L_x_49:
[----:B------:R-:W-:Y:S05]  /*2640*/  BSYNC B1 ;  /* 0x0000000000017941 */ /* 0x000fea0003800000 */
.L_x_48:
        /* <DEDUP_REMOVED lines=11> */
.L_x_51:
[----:B------:R-:W-:Y:S05]  /*2700*/  BSYNC B1 ;  /* 0x0000000000017941 */ /* 0x000fea0003800000 */
.L_x_50:
[----:B---3--:R-:W-:Y:S01]  /*2710*/  @!P4 IMAD R13, R34, R19, R14 ;  /* 0x00000013220dc224 */ /* 0x008fe200078e020e */
[----:B------:R-:W-:Y:S04]  /*2720*/  BSSY B1, `(.L_x_52) ;  /* 0x0000006000017945 */ /* 0x000fe80003800000 */
[----:B------:R3:W-:Y:S01]  /*2730*/  @!P4 STG.E.U8 desc[UR38][R6.64+0x10], R13 ;  /* 0x0000100d0600c986 */ /* 0x0007e2000c101126 */
[----:B------:R-:W-:Y:S05]  /*2740*/  @P3 BRA `(.L_x_53) ;  /* 0x00000000000c3947 */ /* 0x000fea0003800000 */
[----:B------:R-:W3:Y:S02]  /*2750*/  LDG.E.U8 R96, desc[UR38][R10.64+0x11] ;  /* 0x000011260a607981 */ /* 0x000ee4000c1e1100 */
[----:B---3--:R-:W-:-:S05]  /*2760*/  PRMT R13, R96, 0x8880, RZ ;  /* 0x00008880600d7816 */ /* 0x008fca00000000ff */
[----:B------:R-:W-:-:S07]  /*2770*/  IMAD R14, R13, R88, RZ ;  /* 0x000000580d0e7224 */ /* 0x000fce00078e02ff */
.L_x_53:
[----:B------:R-:W-:Y:S05]  /*2780*/  BSYNC B1 ;  /* 0x0000000000017941 */ /* 0x000fea0003800000 */
.L_x_52:
[----:B------:R-:W-:Y:S01]  /*2790*/  @!P3 IMAD R35, R35, R19, R14 ;  /* 0x000000132323b224 */ /* 0x000fe200078e020e */
[----:B------:R-:W-:Y:S04]  /*27a0*/  BSSY B1, `(.L_x_54) ;  /* 0x0000006000017945 */ /* 0x000fe80003800000 */
[----:B------:R0:W-:Y:S01]  /*27b0*/  @!P3 STG.E.U8 desc[UR38][R6.64+0x11], R35 ;  /* 0x000011230600b986 */ /* 0x0001e2000c101126 */
[----:B------:R-:W-:Y:S05]  /*27c0*/  @P5 BRA `(.L_x_55) ;  /* 0x00000000000c5947 */ /* 0x000fea0003800000 */
[----:B------:R-:W3:Y:S02]  /*27d0*/  LDG.E.U8 R96, desc[UR38][R8.64+0x18] ;  /* 0x0000182608607981 */ /* 0x000ee4000c1e1100 */
[----:B---3--:R-:W-:-:S05]  /*27e0*/  PRMT R13, R96, 0x8880, RZ ;  /* 0x00008880600d7816 */ /* 0x008fca00000000ff */
[----:B------:R-:W-:-:S07]  /*27f0*/  IMAD R14, R13, R88, RZ ;  /* 0x000000580d0e7224 */ /* 0x000fce00078e02ff */
.L_x_55:
[----:B------:R-:W-:Y:S05]  /*2800*/  BSYNC B1 ;  /* 0x0000000000017941 */ /* 0x000fea0003800000 */
.L_x_54:
[----:B---3--:R-:W-:Y:S01]  /*2810*/  @!P5 IMAD R13, R36, R19, R14 ;  /* 0x00000013240dd224 */ /* 0x008fe200078e020e */
[----:B------:R-:W-:Y:S04]  /*2820*/  BSSY B1, `(.L_x_56) ;  /* 0x0000006000017945 */ /* 0x000fe80003800000 */
[----:B------:R3:W-:Y:S01]  /*2830*/  @!P5 STG.E.U8 desc[UR38][R4.64+0x18], R13 ;  /* 0x0000180d0400d986 */ /* 0x0007e2000c101126 */
[----:B------:R-:W-:Y:S05]  /*2840*/  @P2 BRA `(.L_x_57) ;  /* 0x00000000000c2947 */ /* 0x000fea0003800000 */
[----:B------:R-:W3:Y:S02]  /*2850*/  LDG.E.U8 R96, desc[UR38][R8.64+0x19] ;  /* 0x0000192608607981 */ /* 0x000ee4000c1e1100 */
[----:B---3--:R-:W-:-:S05]  /*2860*/  PRMT R13, R96, 0x8880, RZ ;  /* 0x00008880600d7816 */ /* 0x008fca00000000ff */
[----:B------:R-:W-:-:S07]  /*2870*/  IMAD R14, R13, R88, RZ ;  /* 0x000000580d0e7224 */ /* 0x000fce00078e02ff */
.L_x_57:
[----:B------:R-:W-:Y:S05]  /*2880*/  BSYNC B1 ;  /* 0x0000000000017941 */ /* 0x000fea0003800000 */
.L_x_56:
        /* <DEDUP_REMOVED lines=11> */
.L_x_59:
[----:B------:R-:W-:Y:S05]  /*2940*/  BSYNC B1 ;  /* 0x0000000000017941 */ /* 0x000fea0003800000 */
.L_x_58:
[----:B---3--:R-:W-:Y:S01]  /*2950*/  @!P4 IMAD R13, R38, R19, R14 ;  /* 0x00000013260dc224 */ /* 0x008fe200078e020e */
[----:B------:R-:W-:Y:S04]  /*2960*/  BSSY B1, `(.L_x_60) ;  /* 0x0000006000017945 */ /* 0x000fe80003800000 */
[----:B------:R3:W-:Y:S01]  /*2970*/  @!P4 STG.E.U8 desc[UR38][R6.64+0x18], R13 ;  /* 0x0000180d0600c986 */ /* 0x0007e2000c101126 */
[----:B------:R-:W-:Y:S05]  /*2980*/  @P3 BRA `(.L_x_61) ;  /* 0x00000000000c3947 */ /* 0x000fea0003800000 */
[----:B------:R-:W3:Y:S02]  /*2990*/  LDG.E.U8 R96, desc[UR38][R10.64+0x19] ;  /* 0x000019260a607981 */ /* 0x000ee4000c1e1100 */
[----:B---3--:R-:W-:-:S05]  /*29a0*/  PRMT R13, R96, 0x8880, RZ ;  /* 0x00008880600d7816 */ /* 0x008fca00000000ff */
[----:B------:R-:W-:-:S07]  /*29b0*/  IMAD R14, R13, R88, RZ ;  /* 0x000000580d0e7224 */ /* 0x000fce00078e02ff */
.L_x_61:
[----:B------:R-:W-:Y:S05]  /*29c0*/  BSYNC B1 ;  /* 0x0000000000017941 */ /* 0x000fea0003800000 */
.L_x_60:
[----:B------:R-:W-:Y:S01]  /*29d0*/  @!P3 IMAD R39, R39, R19, R14 ;  /* 0x000000132727b224 */ /* 0x000fe200078e020e */
[----:B------:R-:W-:Y:S04]  /*29e0*/  BSSY B1, `(.L_x_62) ;  /* 0x0000006000017945 */ /* 0x000fe80003800000 */
[----:B------:R0:W-:Y:S01]  /*29f0*/  @!P3 STG.E.U8 desc[UR38][R6.64+0x19], R39 ;  /* 0x000019270600b986 */ /* 0x0001e2000c101126 */
[----:B------:R-:W-:Y:S05]  /*2a00*/  @P5 BRA `(.L_x_63) ;  /* 0x00000000000c5947 */ /* 0x000fea0003800000 */
[----:B------:R-:W3:Y:S02]  /*2a10*/  LDG.E.U8 R96, desc[UR38][R8.64+0x20] ;  /* 0x0000202608607981 */ /* 0x000ee4000c1e1100 */
[----:B---3--:R-:W-:-:S05]  /*2a20*/  PRMT R13, R96, 0x8880, RZ ;  /* 0x00008880600d7816 */ /* 0x008fca00000000ff */
[----:B------:R-:W-:-:S07]  /*2a30*/  IMAD R14, R13, R88, RZ ;  /* 0x000000580d0e7224 */ /* 0x000fce00078e02ff */
.L_x_63:
[----:B------:R-:W-:Y:S05]  /*2a40*/  BSYNC B1 ;  /* 0x0000000000017941 */ /* 0x000fea0003800000 */
.L_x_62:
[----:B---3--:R-:W-:Y:S01]  /*2a50*/  @!P5 IMAD R13, R40, R19, R14 ;  /* 0x00000013280dd224 */ /* 0x008fe200078e020e */
[----:B------:R-:W-:Y:S04]  /*2a60*/  BSSY B1, `(.L_x_64) ;  /* 0x0000006000017945 */ /* 0x000fe80003800000 */
[----:B------:R3:W-:Y:S01]  /*2a70*/  @!P5 STG.E.U8 desc[UR38][R4.64+0x20], R13 ;  /* 0x0000200d0400d986 */ /* 0x0007e2000c101126 */
[----:B------:R-:W-:Y:S05]  /*2a80*/  @P2 BRA `(.L_x_65) ;  /* 0x00000000000c2947 */ /* 0x000fea0003800000 */
[----:B------:R-:W3:Y:S02]  /*2a90*/  LDG.E.U8 R96, desc[UR38][R8.64+0x21] ;  /* 0x0000212608607981 */ /* 0x000ee4000c1e1100 */
[----:B---3--:R-:W-:-:S05]  /*2aa0*/  PRMT R13, R96, 0x8880, RZ ;  /* 0x00008880600d7816 */ /* 0x008fca00000000ff */
[----:B------:R-:W-:-:S07]  /*2ab0*/  IMAD R14, R13, R88, RZ ;  /* 0x000000580d0e7224 */ /* 0x000fce00078e02ff */
.L_x_65:
[----:B------:R-:W-:Y:S05]  /*2ac0*/  BSYNC B1 ;  /* 0x0000000000017941 */ /* 0x000fea0003800000 */
.L_x_64:
        /* <DEDUP_REMOVED lines=11> */
.L_x_67:
[----:B------:R-:W-:Y:S05]  /*2b80*/  BSYNC B1 ;  /* 0x0000000000017941 */ /* 0x000fea0003800000 */
.L_x_66:
[----:B---3--:R-:W-:Y:S01]  /*2b90*/  @!P4 IMAD R13, R42, R19, R14 ;  /* 0x000000132a0dc224 */ /* 0x008fe200078e020e */
[----:B------:R-:W-:Y:S04]  /*2ba0*/  BSSY B1, `(.L_x_68) ;  /* 0x0000006000017945 */ /* 0x000fe80003800000 */
[----:B------:R3:W-:Y:S01]  /*2bb0*/  @!P4 STG.E.U8 desc[UR38][R6.64+0x20], R13 ;  /* 0x0000200d0600c986 */ /* 0x0007e2000c101126 */
[----:B------:R-:W-:Y:S05]  /*2bc0*/  @P3 BRA `(.L_x_69) ;  /* 0x00000000000c3947 */ /* 0x000fea0003800000 */
[----:B------:R-:W3:Y:S02]  /*2bd0*/  LDG.E.U8 R96, desc[UR38][R10.64+0x21] ;  /* 0x000021260a607981 */ /* 0x000ee4000c1e1100 */
[----:B---3--:R-:W-:-:S05]  /*2be0*/  PRMT R13, R96, 0x8880, RZ ;  /* 0x00008880600d7816 */ /* 0x008fca00000000ff */
[----:B------:R-:W-:-:S07]  /*2bf0*/  IMAD R14, R13, R88, RZ ;  /* 0x000000580d0e7224 */ /* 0x000fce00078e02ff */
.L_x_69:
[----:B------:R-:W-:Y:S05]  /*2c00*/  BSYNC B1 ;  /* 0x0000000000017941 */ /* 0x000fea0003800000 */
.L_x_68:
[----:B------:R-:W-:Y:S01]  /*2c10*/  @!P3 IMAD R43, R43, R19, R14 ;  /* 0x000000132b2bb224 */ /* 0x000fe200078e020e */
[----:B------:R-:W-:Y:S04]  /*2c20*/  BSSY B1, `(.L_x_70) ;  /* 0x0000006000017945 */ /* 0x000fe80003800000 */
[----:B------:R0:W-:Y:S01]  /*2c30*/  @!P3 STG.E.U8 desc[UR38][R6.64+0x21], R43 ;  /* 0x0000212b0600b986 */ /* 0x0001e2000c101126 */
[----:B------:R-:W-:Y:S05]  /*2c40*/  @P5 BRA `(.L_x_71) ;  /* 0x00000000000c5947 */ /* 0x000fea0003800000 */
[----:B------:R-:W3:Y:S02]  /*2c50*/  LDG.E.U8 R96, desc[UR38][R8.64+0x28] ;  /* 0x0000282608607981 */ /* 0x000ee4000c1e1100 */
[----:B---3--:R-:W-:-:S05]  /*2c60*/  PRMT R13, R96, 0x8880, RZ ;  /* 0x00008880600d7816 */ /* 0x008fca00000000ff */
[----:B------:R-:W-:-:S07]  /*2c70*/  IMAD R14, R13, R88, RZ ;  /* 0x000000580d0e7224 */ /* 0x000fce00078e02ff */
.L_x_71:
[----:B------:R-:W-:Y:S05]  /*2c80*/  BSYNC B1 ;  /* 0x0000000000017941 */ /* 0x000fea0003800000 */
.L_x_70:
[----:B---3--:R-:W-:Y:S01]  /*2c90*/  @!P5 IMAD R13, R44, R19, R14 ;  /* 0x000000132c0dd224 */ /* 0x008fe200078e020e */
[----:B------:R-:W-:Y:S04]  /*2ca0*/  BSSY B1, `(.L_x_72) ;  /* 0x0000006000017945 */ /* 0x000fe80003800000 */
[----:B------:R3:W-:Y:S01]  /*2cb0*/  @!P5 STG.E.U8 desc[UR38][R4.64+0x28], R13 ;  /* 0x0000280d0400d986 */ /* 0x0007e2000c101126 */
[----:B------:R-:W-:Y:S05]  /*2cc0*/  @P2 BRA `(.L_x_73) ;  /* 0x00000000000c2947 */ /* 0x000fea0003800000 */
[----:B------:R-:W3:Y:S02]  /*2cd0*/  LDG.E.U8 R96, desc[UR38][R8.64+0x29] ;  /* 0x0000292608607981 */ /* 0x000ee4000c1e1100 */
[----:B---3--:R-:W-:-:S05]  /*2ce0*/  PRMT R13, R96, 0x8880, RZ ;  /* 0x00008880600d7816 */ /* 0x008fca00000000ff */
[----:B------:R-:W-:-:S07]  /*2cf0*/  IMAD R14, R13, R88, RZ ;  /* 0x000000580d0e7224 */ /* 0x000fce00078e02ff */
.L_x_73:
[----:B------:R-:W-:Y:S05]  /*2d00*/  BSYNC B1 ;  /* 0x0000000000017941 */ /* 0x000fea0003800000 */
.L_x_72:
        /* <DEDUP_REMOVED lines=11> */
.L_x_75:
[----:B------:R-:W-:Y:S05]  /*2dc0*/  BSYNC B1 ;  /* 0x0000000000017941 */ /* 0x000fea0003800000 */
.L_x_74:
[----:B---3--:R-:W-:Y:S01]  /*2dd0*/  @!P4 IMAD R13, R46, R19, R14 ;  /* 0x000000132e0dc224 */ /* 0x008fe200078e020e */
[----:B------:R-:W-:Y:S04]  /*2de0*/  BSSY B1, `(.L_x_76) ;  /* 0x0000006000017945 */ /* 0x000fe80003800000 */
[----:B------:R3:W-:Y:S01]  /*2df0*/  @!P4 STG.E.U8 desc[UR38][R6.64+0x28], R13 ;  /* 0x0000280d0600c986 */ /* 0x0007e2000c101126 */
[----:B------:R-:W-:Y:S05]  /*2e00*/  @P3 BRA `(.L_x_77) ;  /* 0x00000000000c3947 */ /* 0x000fea0003800000 */
[----:B------:R-:W3:Y:S02]  /*2e10*/  LDG.E.U8 R96, desc[UR38][R10.64+0x29] ;  /* 0x000029260a607981 */ /* 0x000ee4000c1e1100 */
[----:B---3--:R-:W-:-:S05]  /*2e20*/  PRMT R13, R96, 0x8880, RZ ;  /* 0x00008880600d7816 */ /* 0x008fca00000000ff */
[----:B------:R-:W-:-:S07]  /*2e30*/  IMAD R14, R13, R88, RZ ;  /* 0x000000580d0e7224 */ /* 0x000fce00078e02ff */
.L_x_77:
[----:B------:R-:W-:Y:S05]  /*2e40*/  BSYNC B1 ;  /* 0x0000000000017941 */ /* 0x000fea0003800000 */
.L_x_76:
[----:B------:R-:W-:Y:S01]  /*2e50*/  @!P3 IMAD R47, R47, R19, R14 ;  /* 0x000000132f2fb224 */ /* 0x000fe200078e020e */
[----:B------:R-:W-:Y:S04]  /*2e60*/  BSSY B1, `(.L_x_78) ;  /* 0x0000006000017945 */ /* 0x000fe80003800000 */
[----:B------:R0:W-:Y:S01]  /*2e70*/  @!P3 STG.E.U8 desc[UR38][R6.64+0x29], R47 ;  /* 0x0000292f0600b986 */ /* 0x0001e2000c101126 */
[----:B------:R-:W-:Y:S05]  /*2e80*/  @P5 BRA `(.L_x_79) ;  /* 0x00000000000c5947 */ /* 0x000fea0003800000 */
[----:B------:R-:W3:Y:S02]  /*2e90*/  LDG.E.U8 R96, desc[UR38][R8.64+0x30] ;  /* 0x0000302608607981 */ /* 0x000ee4000c1e1100 */
[----:B---3--:R-:W-:-:S05]  /*2ea0*/  PRMT R13, R96, 0x8880, RZ ;  /* 0x00008880600d7816 */ /* 0x008fca00000000ff */
[----:B------:R-:W-:-:S07]  /*2eb0*/  IMAD R14, R13, R88, RZ ;  /* 0x000000580d0e7224 */ /* 0x000fce00078e02ff */
.L_x_79:
[----:B------:R-:W-:Y:S05]  /*2ec0*/  BSYNC B1 ;  /* 0x0000000000017941 */ /* 0x000fea0003800000 */
.L_x_78:
[----:B---3--:R-:W-:Y:S01]  /*2ed0*/  @!P5 IMAD R13, R48, R19, R14 ;  /* 0x00000013300dd224 */ /* 0x008fe200078e020e */
[----:B------:R-:W-:Y:S04]  /*2ee0*/  BSSY B1, `(.L_x_80) ;  /* 0x0000006000017945 */ /* 0x000fe80003800000 */
[----:B------:R3:W-:Y:S01]  /*2ef0*/  @!P5 STG.E.U8 desc[UR38][R4.64+0x30], R13 ;  /* 0x0000300d0400d986 */ /* 0x0007e2000c101126 */
[----:B------:R-:W-:Y:S05]  /*2f00*/  @P2 BRA `(.L_x_81) ;  /* 0x00000000000c2947 */ /* 0x000fea0003800000 */
[----:B------:R-:W3:Y:S02]  /*2f10*/  LDG.E.U8 R96, desc[UR38][R8.64+0x31] ;  /* 0x0000312608607981 */ /* 0x000ee4000c1e1100 */
[----:B---3--:R-:W-:-:S05]  /*2f20*/  PRMT R13, R96, 0x8880, RZ ;  /* 0x00008880600d7816 */ /* 0x008fca00000000ff */
[----:B------:R-:W-:-:S07]  /*2f30*/  IMAD R14, R13, R88, RZ ;  /* 0x000000580d0e7224 */ /* 0x000fce00078e02ff */
.L_x_81:
[----:B------:R-:W-:Y:S05]  /*2f40*/  BSYNC B1 ;  /* 0x0000000000017941 */ /* 0x000fea0003800000 */
.L_x_80:
        /* <DEDUP_REMOVED lines=11> */
.L_x_83:
[----:B------:R-:W-:Y:S05]  /*3000*/  BSYNC B1 ;  /* 0x0000000000017941 */ /* 0x000fea0003800000 */
.L_x_82:
[----:B---3--:R-:W-:Y:S01]  /*3010*/  @!P4 IMAD R13, R50, R19, R14 ;  /* 0x00000013320dc224 */ /* 0x008fe200078e020e */
[----:B------:R-:W-:Y:S04]  /*3020*/  BSSY B1, `(.L_x_84) ;  /* 0x0000006000017945 */ /* 0x000fe80003800000 */
[----:B------:R3:W-:Y:S01]  /*3030*/  @!P4 STG.E.U8 desc[UR38][R6.64+0x30], R13 ;  /* 0x0000300d0600c986 */ /* 0x0007e2000c101126 */
[----:B------:R-:W-:Y:S05]  /*3040*/  @P3 BRA `(.L_x_85) ;  /* 0x00000000000c3947 */ /* 0x000fea0003800000 */
[----:B------:R-:W3:Y:S02]  /*3050*/  LDG.E.U8 R96, desc[UR38][R10.64+0x31] ;  /* 0x000031260a607981 */ /* 0x000ee4000c1e1100 */
[----:B---3--:R-:W-:-:S05]  /*3060*/  PRMT R13, R96, 0x8880, RZ ;  /* 0x00008880600d7816 */ /* 0x008fca00000000ff */
[----:B------:R-:W-:-:S07]  /*3070*/  IMAD R14, R13, R88, RZ ;  /* 0x000000580d0e7224 */ /* 0x000fce00078e02ff */
.L_x_85:
[----:B------:R-:W-:Y:S05]  /*3080*/  BSYNC B1 ;  /* 0x0000000000017941 */ /* 0x000fea0003800000 */
.L_x_84:
[----:B------:R-:W-:Y:S01]  /*3090*/  @!P3 IMAD R51, R51, R19, R14 ;  /* 0x000000133333b224 */ /* 0x000fe200078e020e */
[----:B------:R-:W-:Y:S04]  /*30a0*/  BSSY B1, `(.L_x_86) ;  /* 0x0000006000017945 */ /* 0x000fe80003800000 */
[----:B------:R0:W-:Y:S01]  /*30b0*/  @!P3 STG.E.U8 desc[UR38][R6.64+0x31], R51 ;  /* 0x000031330600b986 */ /* 0x0001e2000c101126 */
[----:B------:R-:W-:Y:S05]  /*30c0*/  @P5 BRA `(.L_x_87) ;  /* 0x00000000000c5947 */ /* 0x000fea0003800000 */
[----:B------:R-:W3:Y:S02]  /*30d0*/  LDG.E.U8 R96, desc[UR38][R8.64+0x38] ;  /* 0x0000382608607981 */ /* 0x000ee4000c1e1100 */
[----:B---3--:R-:W-:-:S05]  /*30e0*/  PRMT R13, R96, 0x8880, RZ ;  /* 0x00008880600d7816 */ /* 0x008fca00000000ff */
[----:B------:R-:W-:-:S07]  /*30f0*/  IMAD R14, R13, R88, RZ ;  /* 0x000000580d0e7224 */ /* 0x000fce00078e02ff */
.L_x_87:
[----:B------:R-:W-:Y:S05]  /*3100*/  BSYNC B1 ;  /* 0x0000000000017941 */ /* 0x000fea0003800000 */
.L_x_86:
[----:B---3--:R-:W-:Y:S01]  /*3110*/  @!P5 IMAD R13, R52, R19, R14 ;  /* 0x00000013340dd224 */ /* 0x008fe200078e020e */
[----:B------:R-:W-:Y:S04]  /*3120*/  BSSY B1, `(.L_x_88) ;  /* 0x0000006000017945 */ /* 0x000fe80003800000 */
[----:B------:R3:W-:Y:S01]  /*3130*/  @!P5 STG.E.U8 desc[UR38][R4.64+0x38], R13 ;  /* 0x0000380d0400d986 */ /* 0x0007e2000c101126 */
[----:B------:R-:W-:Y:S05]  /*3140*/  @P2 BRA `(.L_x_89) ;  /* 0x00000000000c2947 */ /* 0x000fea0003800000 */
[----:B------:R-:W3:Y:S02]  /*3150*/  LDG.E.U8 R96, desc[UR38][R8.64+0x39] ;  /* 0x0000392608607981 */ /* 0x000ee4000c1e1100 */
[----:B---3--:R-:W-:-:S05]  /*3160*/  PRMT R13, R96, 0x8880, RZ ;  /* 0x00008880600d7816 */ /* 0x008fca00000000ff */
[----:B------:R-:W-:-:S07]  /*3170*/  IMAD R14, R13, R88, RZ ;  /* 0x000000580d0e7224 */ /* 0x000fce00078e02ff */
.L_x_89:
[----:B------:R-:W-:Y:S05]  /*3180*/  BSYNC B1 ;  /* 0x0000000000017941 */ /* 0x000fea0003800000 */
.L_x_88:
        /* <DEDUP_REMOVED lines=11> */
.L_x_91:
[----:B------:R-:W-:Y:S05]  /*3240*/  BSYNC B1 ;  /* 0x0000000000017941 */ /* 0x000fea0003800000 */
.L_x_90:
[----:B---3--:R-:W-:Y:S01]  /*3250*/  @!P4 IMAD R13, R54, R19, R14 ;  /* 0x00000013360dc224 */ /* 0x008fe200078e020e */
[----:B------:R-:W-:Y:S04]  /*3260*/  BSSY B1, `(.L_x_92) ;  /* 0x0000006000017945 */ /* 0x000fe80003800000 */
[----:B------:R3:W-:Y:S01]  /*3270*/  @!P4 STG.E.U8 desc[UR38][R6.64+0x38], R13 ;  /* 0x0000380d0600c986 */ /* 0x0007e2000c101126 */
[----:B------:R-:W-:Y:S05]  /*3280*/  @P3 BRA `(.L_x_93) ;  /* 0x00000000000c3947 */ /* 0x000fea0003800000 */
[----:B------:R-:W3:Y:S02]  /*3290*/  LDG.E.U8 R96, desc[UR38][R10.64+0x39] ;  /* 0x000039260a607981 */ /* 0x000ee4000c1e1100 */
[----:B---3--:R-:W-:-:S05]  /*32a0*/  PRMT R13, R96, 0x8880, RZ ;  /* 0x00008880600d7816 */ /* 0x008fca00000000ff */
[----:B------:R-:W-:-:S07]  /*32b0*/  IMAD R14, R13, R88, RZ ;  /* 0x000000580d0e7224 */ /* 0x000fce00078e02ff */
.L_x_93:
[----:B------:R-:W-:Y:S05]  /*32c0*/  BSYNC B1 ;  /* 0x0000000000017941 */ /* 0x000fea0003800000 */
.L_x_92:
[----:B------:R-:W-:Y:S01]  /*32d0*/  @!P3 IMAD R55, R55, R19, R14 ;  /* 0x000000133737b224 */ /* 0x000fe200078e020e */
[----:B------:R-:W-:Y:S04]  /*32e0*/  BSSY B1, `(.L_x_94) ;  /* 0x0000006000017945 */ /* 0x000fe80003800000 */
[----:B------:R0:W-:Y:S01]  /*32f0*/  @!P3 STG.E.U8 desc[UR38][R6.64+0x39], R55 ;  /* 0x000039370600b986 */ /* 0x0001e2000c101126 */
[----:B------:R-:W-:Y:S05]  /*3300*/  @P5 BRA `(.L_x_95) ;  /* 0x00000000000c5947 */ /* 0x000fea0003800000 */
[----:B------:R-:W3:Y:S02]  /*3310*/  LDG.E.U8 R96, desc[UR38][R8.64+0x40] ;  /* 0x0000402608607981 */ /* 0x000ee4000c1e1100 */
[----:B---3--:R-:W-:-:S05]  /*3320*/  PRMT R13, R96, 0x8880, RZ ;  /* 0x00008880600d7816 */ /* 0x008fca00000000ff */
[----:B------:R-:W-:-:S07]  /*3330*/  IMAD R14, R13, R88, RZ ;  /* 0x000000580d0e7224 */ /* 0x000fce00078e02ff */
.L_x_95:
[----:B------:R-:W-:Y:S05]  /*3340*/  BSYNC B1 ;  /* 0x0000000000017941 */ /* 0x000fea0003800000 */
.L_x_94:
[----:B---3--:R-:W-:Y:S01]  /*3350*/  @!P5 IMAD R13, R56, R19, R14 ;  /* 0x00000013380dd224 */ /* 0x008fe200078e020e */
[----:B------:R-:W-:Y:S04]  /*3360*/  BSSY B1, `(.L_x_96) ;  /* 0x0000006000017945 */ /* 0x000fe80003800000 */
[----:B------:R3:W-:Y:S01]  /*3370*/  @!P5 STG.E.U8 desc[UR38][R4.64+0x40], R13 ;  /* 0x0000400d0400d986 */ /* 0x0007e2000c101126 */
[----:B------:R-:W-:Y:S05]  /*3380*/  @P2 BRA `(.L_x_97) ;  /* 0x00000000000c2947 */ /* 0x000fea0003800000 */
[----:B------:R-:W3:Y:S02]  /*3390*/  LDG.E.U8 R96, desc[UR38][R8.64+0x41] ;  /* 0x0000412608607981 */ /* 0x000ee4000c1e1100 */
[----:B---3--:R-:W-:-:S05]  /*33a0*/  PRMT R13, R96, 0x8880, RZ ;  /* 0x00008880600d7816 */ /* 0x008fca00000000ff */
[----:B------:R-:W-:-:S07]  /*33b0*/  IMAD R14, R13, R88, RZ ;  /* 0x000000580d0e7224 */ /* 0x000fce00078e02ff */
.L_x_97:
[----:B------:R-:W-:Y:S05]  /*33c0*/  BSYNC B1 ;  /* 0x0000000000017941 */ /* 0x000fea0003800000 */
.L_x_96:
        /* <DEDUP_REMOVED lines=11> */
.L_x_99:
[----:B------:R-:W-:Y:S05]  /*3480*/  BSYNC B1 ;  /* 0x0000000000017941 */ /* 0x000fea0003800000 */
.L_x_98:
[----:B---3--:R-:W-:Y:S01]  /*3490*/  @!P4 IMAD R13, R58, R19, R14 ;  /* 0x000000133a0dc224 */ /* 0x008fe200078e020e */
[----:B------:R-:W-:Y:S04]  /*34a0*/  BSSY B1, `(.L_x_100) ;  /* 0x0000006000017945 */ /* 0x000fe80003800000 */
[----:B------:R3:W-:Y:S01]  /*34b0*/  @!P4 STG.E.U8 desc[UR38][R6.64+0x40], R13 ;  /* 0x0000400d0600c986 */ /* 0x0007e2000c101126 */
[----:B------:R-:W-:Y:S05]  /*34c0*/  @P3 BRA `(.L_x_101) ;  /* 0x00000000000c3947 */ /* 0x000fea0003800000 */
[----:B------:R-:W3:Y:S02]  /*34d0*/  LDG.E.U8 R96, desc[UR38][R10.64+0x41] ;  /* 0x000041260a607981 */ /* 0x000ee4000c1e1100 */
[----:B---3--:R-:W-:-:S05]  /*34e0*/  PRMT R13, R96, 0x8880, RZ ;  /* 0x00008880600d7816 */ /* 0x008fca00000000ff */
[----:B------:R-:W-:-:S07]  /*34f0*/  IMAD R14, R13, R88, RZ ;  /* 0x000000580d0e7224 */ /* 0x000fce00078e02ff */
.L_x_101:
[----:B------:R-:W-:Y:S05]  /*3500*/  BSYNC B1 ;  /* 0x0000000000017941 */ /* 0x000fea0003800000 */
.L_x_100:
[----:B------:R-:W-:Y:S01]  /*3510*/  @!P3 IMAD R59, R59, R19, R14 ;  /* 0x000000133b3bb224 */ /* 0x000fe200078e020e */
[----:B------:R-:W-:Y:S04]  /*3520*/  BSSY B1, `(.L_x_102) ;  /* 0x0000006000017945 */ /* 0x000fe80003800000 */
[----:B------:R0:W-:Y:S01]  /*3530*/  @!P3 STG.E.U8 desc[UR38][R6.64+0x41], R59 ;  /* 0x0000413b0600b986 */ /* 0x0001e2000c101126 */
[----:B------:R-:W-:Y:S05]  /*3540*/  @P5 BRA `(.L_x_103) ;  /* 0x00000000000c5947 */ /* 0x000fea0003800000 */
[----:B------:R-:W3:Y:S02]  /*3550*/  LDG.E.U8 R96, desc[UR38][R8.64+0x48] ;  /* 0x0000482608607981 */ /* 0x000ee4000c1e1100 */
[----:B---3--:R-:W-:-:S05]  /*3560*/  PRMT R13, R96, 0x8880, RZ ;  /* 0x00008880600d7816 */ /* 0x008fca00000000ff */
[----:B------:R-:W-:-:S07]  /*3570*/  IMAD R14, R13, R88, RZ ;  /* 0x000000580d0e7224 */ /* 0x000fce00078e02ff */
.L_x_103:
[----:B------:R-:W-:Y:S05]  /*3580*/  BSYNC B1 ;  /* 0x0000000000017941 */ /* 0x000fea0003800000 */
.L_x_102:
[----:B---3--:R-:W-:Y:S01]  /*3590*/  @!P5 IMAD R13, R60, R19, R14 ;  /* 0x000000133c0dd224 */ /* 0x008fe200078e020e */
[----:B------:R-:W-:Y:S04]  /*35a0*/  BSSY B1, `(.L_x_104) ;  /* 0x0000006000017945 */ /* 0x000fe80003800000 */
[----:B------:R3:W-:Y:S01]  /*35b0*/  @!P5 STG.E.U8 desc[UR38][R4.64+0x48], R13 ;  /* 0x0000480d0400d986 */ /* 0x0007e2000c101126 */
[----:B------:R-:W-:Y:S05]  /*35c0*/  @P2 BRA `(.L_x_105) ;  /* 0x00000000000c2947 */ /* 0x000fea0003800000 */
[----:B------:R-:W3:Y:S02]  /*35d0*/  LDG.E.U8 R96, desc[UR38][R8.64+0x49] ;  /* 0x0000492608607981 */ /* 0x000ee4000c1e1100 */
[----:B---3--:R-:W-:-:S05]  /*35e0*/  PRMT R13, R96, 0x8880, RZ ;  /* 0x00008880600d7816 */ /* 0x008fca00000000ff */
[----:B------:R-:W-:-:S07]  /*35f0*/  IMAD R14, R13, R88, RZ ;  /* 0x000000580d0e7224 */ /* 0x000fce00078e02ff */
.L_x_105:
[----:B------:R-:W-:Y:S05]  /*3600*/  BSYNC B1 ;  /* 0x0000000000017941 */ /* 0x000fea0003800000 */
.L_x_104:
        /* <DEDUP_REMOVED lines=11> */
.L_x_107:
[----:B------:R-:W-:Y:S05]  /*36c0*/  BSYNC B1 ;  /* 0x0000000000017941 */ /* 0x000fea0003800000 */
.L_x_106:
[----:B---3--:R-:W-:Y:S01]  /*36d0*/  @!P4 IMAD R13, R62, R19, R14 ;  /* 0x000000133e0dc224 */ /* 0x008fe200078e020e */
[----:B------:R-:W-:Y:S04]  /*36e0*/  BSSY B1, `(.L_x_108) ;  /* 0x0000006000017945 */ /* 0x000fe80003800000 */
[----:B------:R3:W-:Y:S01]  /*36f0*/  @!P4 STG.E.U8 desc[UR38][R6.64+0x48], R13 ;  /* 0x0000480d0600c986 */ /* 0x0007e2000c101126 */
[----:B------:R-:W-:Y:S05]  /*3700*/  @P3 BRA `(.L_x_109) ;  /* 0x00000000000c3947 */ /* 0x000fea0003800000 */
[----:B------:R-:W3:Y:S02]  /*3710*/  LDG.E.U8 R96, desc[UR38][R10.64+0x49] ;  /* 0x000049260a607981 */ /* 0x000ee4000c1e1100 */
[----:B---3--:R-:W-:-:S05]  /*3720*/  PRMT R13, R96, 0x8880, RZ ;  /* 0x00008880600d7816 */ /* 0x008fca00000000ff */
[----:B------:R-:W-:-:S07]  /*3730*/  IMAD R14, R13, R88, RZ ;  /* 0x000000580d0e7224 */ /* 0x000fce00078e02ff */
.L_x_109:
[----:B------:R-:W-:Y:S05]  /*3740*/  BSYNC B1 ;  /* 0x0000000000017941 */ /* 0x000fea0003800000 */
.L_x_108:
[----:B------:R-:W-:Y:S01]  /*3750*/  @!P3 IMAD R63, R63, R19, R14 ;  /* 0x000000133f3fb224 */ /* 0x000fe200078e020e */
[----:B------:R-:W-:Y:S04]  /*3760*/  BSSY B1, `(.L_x_110) ;  /* 0x0000006000017945 */ /* 0x000fe80003800000 */
[----:B------:R0:W-:Y:S01]  /*3770*/  @!P3 STG.E.U8 desc[UR38][R6.64+0x49], R63 ;  /* 0x0000493f0600b986 */ /* 0x0001e2000c101126 */
[----:B------:R-:W-:Y:S05]  /*3780*/  @P5 BRA `(.L_x_111) ;  /* 0x00000000000c5947 */ /* 0x000fea0003800000 */
[----:B------:R-:W3:Y:S02]  /*3790*/  LDG.E.U8 R96, desc[UR38][R8.64+0x50] ;  /* 0x0000502608607981 */ /* 0x000ee4000c1e1100 */
[----:B---3--:R-:W-:-:S05]  /*37a0*/  PRMT R13, R96, 0x8880, RZ ;  /* 0x00008880600d7816 */ /* 0x008fca00000000ff */
[----:B------:R-:W-:-:S07]  /*37b0*/  IMAD R14, R13, R88, RZ ;  /* 0x000000580d0e7224 */ /* 0x000fce00078e02ff */
.L_x_111:
[----:B------:R-:W-:Y:S05]  /*37c0*/  BSYNC B1 ;  /* 0x0000000000017941 */ /* 0x000fea0003800000 */
.L_x_110:
[----:B---3--:R-:W-:Y:S01]  /*37d0*/  @!P5 IMAD R13, R64, R19, R14 ;  /* 0x00000013400dd224 */ /* 0x008fe200078e020e */
[----:B------:R-:W-:Y:S04]  /*37e0*/  BSSY B1, `(.L_x_112) ;  /* 0x0000006000017945 */ /* 0x000fe80003800000 */
[----:B------:R3:W-:Y:S01]  /*37f0*/  @!P5 STG.E.U8 desc[UR38][R4.64+0x50], R13 ;  /* 0x0000500d0400d986 */ /* 0x0007e2000c101126 */
[----:B------:R-:W-:Y:S05]  /*3800*/  @P2 BRA `(.L_x_113) ;  /* 0x00000000000c2947 */ /* 0x000fea0003800000 */
[----:B------:R-:W3:Y:S02]  /*3810*/  LDG.E.U8 R96, desc[UR38][R8.64+0x51] ;  /* 0x0000512608607981 */ /* 0x000ee4000c1e1100 */
[----:B---3--:R-:W-:-:S05]  /*3820*/  PRMT R13, R96, 0x8880, RZ ;  /* 0x00008880600d7816 */ /* 0x008fca00000000ff */
[----:B------:R-:W-:-:S07]  /*3830*/  IMAD R14, R13, R88, RZ ;  /* 0x000000580d0e7224 */ /* 0x000fce00078e02ff */
.L_x_113:
[----:B------:R-:W-:Y:S05]  /*3840*/  BSYNC B1 ;  /* 0x0000000000017941 */ /* 0x000fea0003800000 */
.L_x_112:
        /* <DEDUP_REMOVED lines=11> */
.L_x_115:
[----:B------:R-:W-:Y:S05]  /*3900*/  BSYNC B1 ;  /* 0x0000000000017941 */ /* 0x000fea0003800000 */
.L_x_114:
[----:B---3--:R-:W-:Y:S01]  /*3910*/  @!P4 IMAD R13, R66, R19, R14 ;  /* 0x00000013420dc224 */ /* 0x008fe200078e020e */
[----:B------:R-:W-:Y:S04]  /*3920*/  BSSY B1, `(.L_x_116) ;  /* 0x0000006000017945 */ /* 0x000fe80003800000 */
[----:B------:R3:W-:Y:S01]  /*3930*/  @!P4 STG.E.U8 desc[UR38][R6.64+0x50], R13 ;  /* 0x0000500d0600c986 */ /* 0x0007e2000c101126 */
[----:B------:R-:W-:Y:S05]  /*3940*/  @P3 BRA `(.L_x_117) ;  /* 0x00000000000c3947 */ /* 0x000fea0003800000 */
[----:B------:R-:W3:Y:S02]  /*3950*/  LDG.E.U8 R96, desc[UR38][R10.64+0x51] ;  /* 0x000051260a607981 */ /* 0x000ee4000c1e1100 */
[----:B---3--:R-:W-:-:S05]  /*3960*/  PRMT R13, R96, 0x8880, RZ ;  /* 0x00008880600d7816 */ /* 0x008fca00000000ff */
[----:B------:R-:W-:-:S07]  /*3970*/  IMAD R14, R13, R88, RZ ;  /* 0x000000580d0e7224 */ /* 0x000fce00078e02ff */
.L_x_117:
[----:B------:R-:W-:Y:S05]  /*3980*/  BSYNC B1 ;  /* 0x0000000000017941 */ /* 0x000fea0003800000 */
.L_x_116:
[----:B------:R-:W-:Y:S01]  /*3990*/  @!P3 IMAD R67, R67, R19, R14 ;  /* 0x000000134343b224 */ /* 0x000fe200078e020e */
[----:B------:R-:W-:Y:S04]  /*39a0*/  BSSY B1, `(.L_x_118) ;  /* 0x0000006000017945 */ /* 0x000fe80003800000 */
[----:B------:R0:W-:Y:S01]  /*39b0*/  @!P3 STG.E.U8 desc[UR38][R6.64+0x51], R67 ;  /* 0x000051430600b986 */ /* 0x0001e2000c101126 */
[----:B------:R-:W-:Y:S05]  /*39c0*/  @P5 BRA `(.L_x_119) ;  /* 0x00000000000c5947 */ /* 0x000fea0003800000 */
[----:B------:R-:W3:Y:S02]  /*39d0*/  LDG.E.U8 R96, desc[UR38][R8.64+0x58] ;  /* 0x0000582608607981 */ /* 0x000ee4000c1e1100 */
[----:B---3--:R-:W-:-:S05]  /*39e0*/  PRMT R13, R96, 0x8880, RZ ;  /* 0x00008880600d7816 */ /* 0x008fca00000000ff */
[----:B------:R-:W-:-:S07]  /*39f0*/  IMAD R14, R13, R88, RZ ;  /* 0x000000580d0e7224 */ /* 0x000fce00078e02ff */
.L_x_119:
[----:B------:R-:W-:Y:S05]  /*3a00*/  BSYNC B1 ;  /* 0x0000000000017941 */ /* 0x000fea0003800000 */
.L_x_118:
[----:B---3--:R-:W-:Y:S01]  /*3a10*/  @!P5 IMAD R13, R68, R19, R14 ;  /* 0x00000013440dd224 */ /* 0x008fe200078e020e */
[----:B------:R-:W-:Y:S04]  /*3a20*/  BSSY B1, `(.L_x_120) ;  /* 0x0000006000017945 */ /* 0x000fe80003800000 */
[----:B------:R3:W-:Y:S01]  /*3a30*/  @!P5 STG.E.U8 desc[UR38][R4.64+0x58], R13 ;  /* 0x0000580d0400d986 */ /* 0x0007e2000c101126 */
[----:B------:R-:W-:Y:S05]  /*3a40*/  @P2 BRA `(.L_x_121) ;  /* 0x00000000000c2947 */ /* 0x000fea0003800000 */
[----:B------:R-:W3:Y:S02]  /*3a50*/  LDG.E.U8 R96, desc[UR38][R8.64+0x59] ;  /* 0x0000592608607981 */ /* 0x000ee4000c1e1100 */
[----:B---3--:R-:W-:-:S05]  /*3a60*/  PRMT R13, R96, 0x8880, RZ ;  /* 0x00008880600d7816 */ /* 0x008fca00000000ff */
[----:B------:R-:W-:-:S07]  /*3a70*/  IMAD R14, R13, R88, RZ ;  /* 0x000000580d0e7224 */ /* 0x000fce00078e02ff */
.L_x_121:
[----:B------:R-:W-:Y:S05]  /*3a80*/  BSYNC B1 ;  /* 0x0000000000017941 */ /* 0x000fea0003800000 */
.L_x_120:
        /* <DEDUP_REMOVED lines=11> */
.L_x_123:
[----:B------:R-:W-:Y:S05]  /*3b40*/  BSYNC B1 ;  /* 0x0000000000017941 */ /* 0x000fea0003800000 */
.L_x_122:
[----:B---3--:R-:W-:Y:S01]  /*3b50*/  @!P4 IMAD R13, R70, R19, R14 ;  /* 0x00000013460dc224 */ /* 0x008fe200078e020e */
[----:B------:R-:W-:Y:S04]  /*3b60*/  BSSY B1, `(.L_x_124) ;  /* 0x0000006000017945 */ /* 0x000fe80003800000 */
[----:B------:R3:W-:Y:S01]  /*3b70*/  @!P4 STG.E.U8 desc[UR38][R6.64+0x58], R13 ;  /* 0x0000580d0600c986 */ /* 0x0007e2000c101126 */
[----:B------:R-:W-:Y:S05]  /*3b80*/  @P3 BRA `(.L_x_125) ;  /* 0x00000000000c3947 */ /* 0x000fea0003800000 */
[----:B------:R-:W3:Y:S02]  /*3b90*/  LDG.E.U8 R96, desc[UR38][R10.64+0x59] ;  /* 0x000059260a607981 */ /* 0x000ee4000c1e1100 */
[----:B---3--:R-:W-:-:S05]  /*3ba0*/  PRMT R13, R96, 0x8880, RZ ;  /* 0x00008880600d7816 */ /* 0x008fca00000000ff */
[----:B------:R-:W-:-:S07]  /*3bb0*/  IMAD R14, R13, R88, RZ ;  /* 0x000000580d0e7224 */ /* 0x000fce00078e02ff */
.L_x_125:
[----:B------:R-:W-:Y:S05]  /*3bc0*/  BSYNC B1 ;  /* 0x0000000000017941 */ /* 0x000fea0003800000 */
.L_x_124:
[----:B------:R-:W-:Y:S01]  /*3bd0*/  @!P3 IMAD R71, R71, R19, R14 ;  /* 0x000000134747b224 */ /* 0x000fe200078e020e */
[----:B------:R-:W-:Y:S04]  /*3be0*/  BSSY B1, `(.L_x_126) ;  /* 0x0000006000017945 */ /* 0x000fe80003800000 */
[----:B------:R0:W-:Y:S01]  /*3bf0*/  @!P3 STG.E.U8 desc[UR38][R6.64+0x59], R71 ;  /* 0x000059470600b986 */ /* 0x0001e2000c101126 */
[----:B------:R-:W-:Y:S05]  /*3c00*/  @P5 BRA `(.L_x_127) ;  /* 0x00000000000c5947 */ /* 0x000fea0003800000 */
[----:B------:R-:W3:Y:S02]  /*3c10*/  LDG.E.U8 R96, desc[UR38][R8.64+0x60] ;  /* 0x0000602608607981 */ /* 0x000ee4000c1e1100 */
[----:B---3--:R-:W-:-:S05]  /*3c20*/  PRMT R13, R96, 0x8880, RZ ;  /* 0x00008880600d7816 */ /* 0x008fca00000000ff */
[----:B------:R-:W-:-:S07]  /*3c30*/  IMAD R14, R13, R88, RZ ;  /* 0x000000580d0e7224 */ /* 0x000fce00078e02ff */
.L_x_127:
[----:B------:R-:W-:Y:S05]  /*3c40*/  BSYNC B1 ;  /* 0x0000000000017941 */ /* 0x000fea0003800000 */
.L_x_126:
[----:B---3--:R-:W-:Y:S01]  /*3c50*/  @!P5 IMAD R13, R72, R19, R14 ;  /* 0x00000013480dd224 */ /* 0x008fe200078e020e */
[----:B------:R-:W-:Y:S04]  /*3c60*/  BSSY B1, `(.L_x_128) ;  /* 0x0000006000017945 */ /* 0x000fe80003800000 */
[----:B------:R3:W-:Y:S01]  /*3c70*/  @!P5 STG.E.U8 desc[UR38][R4.64+0x60], R13 ;  /* 0x0000600d0400d986 */ /* 0x0007e2000c101126 */
[----:B------:R-:W-:Y:S05]  /*3c80*/  @P2 BRA `(.L_x_129) ;  /* 0x00000000000c2947 */ /* 0x000fea0003800000 */
[----:B------:R-:W3:Y:S02]  /*3c90*/  LDG.E.U8 R96, desc[UR38][R8.64+0x61] ;  /* 0x0000612608607981 */ /* 0x000ee4000c1e1100 */
[----:B---3--:R-:W-:-:S05]  /*3ca0*/  PRMT R13, R96, 0x8880, RZ ;  /* 0x00008880600d7816 */ /* 0x008fca00000000ff */
[----:B------:R-:W-:-:S07]  /*3cb0*/  IMAD R14, R13, R88, RZ ;  /* 0x000000580d0e7224 */ /* 0x000fce00078e02ff */
.L_x_129:
[----:B------:R-:W-:Y:S05]  /*3cc0*/  BSYNC B1 ;  /* 0x0000000000017941 */ /* 0x000fea0003800000 */
.L_x_128:
        /* <DEDUP_REMOVED lines=11> */
.L_x_131:
[----:B------:R-:W-:Y:S05]  /*3d80*/  BSYNC B1 ;  /* 0x0000000000017941 */ /* 0x000fea0003800000 */
.L_x_130:
[----:B---3--:R-:W-:Y:S01]  /*3d90*/  @!P4 IMAD R13, R74, R19, R14 ;  /* 0x000000134a0dc224 */ /* 0x008fe200078e020e */
[----:B------:R-:W-:Y:S04]  /*3da0*/  BSSY B1, `(.L_x_132) ;  /* 0x0000006000017945 */ /* 0x000fe80003800000 */
[----:B------:R3:W-:Y:S01]  /*3db0*/  @!P4 STG.E.U8 desc[UR38][R6.64+0x60], R13 ;  /* 0x0000600d0600c986 */ /* 0x0007e2000c101126 */
[----:B------:R-:W-:Y:S05]  /*3dc0*/  @P3 BRA `(.L_x_133) ;  /* 0x00000000000c3947 */ /* 0x000fea0003800000 */
[----:B------:R-:W3:Y:S02]  /*3dd0*/  LDG.E.U8 R96, desc[UR38][R10.64+0x61] ;  /* 0x000061260a607981 */ /* 0x000ee4000c1e1100 */
[----:B---3--:R-:W-:-:S05]  /*3de0*/  PRMT R13, R96, 0x8880, RZ ;  /* 0x00008880600d7816 */ /* 0x008fca00000000ff */
[----:B------:R-:W-:-:S07]  /*3df0*/  IMAD R14, R13, R88, RZ ;  /* 0x000000580d0e7224 */ /* 0x000fce00078e02ff */
.L_x_133:
[----:B------:R-:W-:Y:S05]  /*3e00*/  BSYNC B1 ;  /* 0x0000000000017941 */ /* 0x000fea0003800000 */
.L_x_132:
[----:B------:R-:W-:Y:S01]  /*3e10*/  @!P3 IMAD R75, R75, R19, R14 ;  /* 0x000000134b4bb224 */ /* 0x000fe200078e020e */
[----:B------:R-:W-:Y:S04]  /*3e20*/  BSSY B1, `(.L_x_134) ;  /* 0x0000006000017945 */ /* 0x000fe80003800000 */
[----:B------:R0:W-:Y:S01]  /*3e30*/  @!P3 STG.E.U8 desc[UR38][R6.64+0x61], R75 ;  /* 0x0000614b0600b986 */ /* 0x0001e2000c101126 */
[----:B------:R-:W-:Y:S05]  /*3e40*/  @P5 BRA `(.L_x_135) ;  /* 0x00000000000c5947 */ /* 0x000fea0003800000 */
[----:B------:R-:W3:Y:S02]  /*3e50*/  LDG.E.U8 R96, desc[UR38][R8.64+0x68] ;  /* 0x0000682608607981 */ /* 0x000ee4000c1e1100 */
[----:B---3--:R-:W-:-:S05]  /*3e60*/  PRMT R13, R96, 0x8880, RZ ;  /* 0x00008880600d7816 */ /* 0x008fca00000000ff */
[----:B------:R-:W-:-:S07]  /*3e70*/  IMAD R14, R13, R88, RZ ;  /* 0x000000580d0e7224 */ /* 0x000fce00078e02ff */
.L_x_135:
[----:B------:R-:W-:Y:S05]  /*3e80*/  BSYNC B1 ;  /* 0x0000000000017941 */ /* 0x000fea0003800000 */
.L_x_134:
[----:B---3--:R-:W-:Y:S01]  /*3e90*/  @!P5 IMAD R13, R76, R19, R14 ;  /* 0x000000134c0dd224 */ /* 0x008fe200078e020e */
[----:B------:R-:W-:Y:S04]  /*3ea0*/  BSSY B1, `(.L_x_136) ;  /* 0x0000006000017945 */ /* 0x000fe80003800000 */
[----:B------:R3:W-:Y:S01]  /*3eb0*/  @!P5 STG.E.U8 desc[UR38][R4.64+0x68], R13 ;  /* 0x0000680d0400d986 */ /* 0x0007e2000c101126 */
[----:B------:R-:W-:Y:S05]  /*3ec0*/  @P2 BRA `(.L_x_137) ;  /* 0x00000000000c2947 */ /* 0x000fea0003800000 */
[----:B------:R-:W3:Y:S02]  /*3ed0*/  LDG.E.U8 R96, desc[UR38][R8.64+0x69] ;  /* 0x0000692608607981 */ /* 0x000ee4000c1e1100 */
[----:B---3--:R-:W-:-:S05]  /*3ee0*/  PRMT R13, R96, 0x8880, RZ ;  /* 0x00008880600d7816 */ /* 0x008fca00000000ff */
[----:B------:R-:W-:-:S07]  /*3ef0*/  IMAD R14, R13, R88, RZ ;  /* 0x000000580d0e7224 */ /* 0x000fce00078e02ff */
.L_x_137:
[----:B------:R-:W-:Y:S05]  /*3f00*/  BSYNC B1 ;  /* 0x0000000000017941 */ /* 0x000fea0003800000 */
.L_x_136:
        /* <DEDUP_REMOVED lines=11> */
.L_x_139:
[----:B------:R-:W-:Y:S05]  /*3fc0*/  BSYNC B1 ;  /* 0x0000000000017941 */ /* 0x000fea0003800000 */
.L_x_138:
[----:B---3--:R-:W-:Y:S01]  /*3fd0*/  @!P4 IMAD R13, R78, R19, R14 ;  /* 0x000000134e0dc224 */ /* 0x008fe200078e020e */
[----:B------:R-:W-:Y:S04]  /*3fe0*/  BSSY B1, `(.L_x_140) ;  /* 0x0000006000017945 */ /* 0x000fe80003800000 */
[----:B------:R3:W-:Y:S01]  /*3ff0*/  @!P4 STG.E.U8 desc[UR38][R6.64+0x68], R13 ;  /* 0x0000680d0600c986 */ /* 0x0007e2000c101126 */
[----:B------:R-:W-:Y:S05]  /*4000*/  @P3 BRA `(.L_x_141) ;  /* 0x00000000000c3947 */ /* 0x000fea0003800000 */
[----:B------:R-:W3:Y:S02]  /*4010*/  LDG.E.U8 R96, desc[UR38][R10.64+0x69] ;  /* 0x000069260a607981 */ /* 0x000ee4000c1e1100 */
[----:B---3--:R-:W-:-:S05]  /*4020*/  PRMT R13, R96, 0x8880, RZ ;  /* 0x00008880600d7816 */ /* 0x008fca00000000ff */
[----:B------:R-:W-:-:S07]  /*4030*/  IMAD R14, R13, R88, RZ ;  /* 0x000000580d0e7224 */ /* 0x000fce00078e02ff */
.L_x_141:
[----:B------:R-:W-:Y:S05]  /*4040*/  BSYNC B1 ;  /* 0x0000000000017941 */ /* 0x000fea0003800000 */
.L_x_140:
[----:B------:R-:W-:Y:S01]  /*4050*/  @!P3 IMAD R79, R79, R19, R14 ;  /* 0x000000134f4fb224 */ /* 0x000fe200078e020e */
[----:B------:R-:W-:Y:S04]  /*4060*/  BSSY B1, `(.L_x_142) ;  /* 0x0000006000017945 */ /* 0x000fe80003800000 */
[----:B------:R0:W-:Y:S01]  /*4070*/  @!P3 STG.E.U8 desc[UR38][R6.64+0x69], R79 ;  /* 0x0000694f0600b986 */ /* 0x0001e2000c101126 */
[----:B------:R-:W-:Y:S05]  /*4080*/  @P5 BRA `(.L_x_143) ;  /* 0x00000000000c5947 */ /* 0x000fea0003800000 */
[----:B------:R-:W3:Y:S02]  /*4090*/  LDG.E.U8 R96, desc[UR38][R8.64+0x70] ;  /* 0x0000702608607981 */ /* 0x000ee4000c1e1100 */
[----:B---3--:R-:W-:-:S05]  /*40a0*/  PRMT R13, R96, 0x8880, RZ ;  /* 0x00008880600d7816 */ /* 0x008fca00000000ff */
[----:B------:R-:W-:-:S07]  /*40b0*/  IMAD R14, R13, R88, RZ ;  /* 0x000000580d0e7224 */ /* 0x000fce00078e02ff */
.L_x_143:
[----:B------:R-:W-:Y:S05]  /*40c0*/  BSYNC B1 ;  /* 0x0000000000017941 */ /* 0x000fea0003800000 */
.L_x_142:
[----:B---3--:R-:W-:Y:S01]  /*40d0*/  @!P5 IMAD R13, R80, R19, R14 ;  /* 0x00000013500dd224 */ /* 0x008fe200078e020e */
[----:B------:R-:W-:Y:S04]  /*40e0*/  BSSY B1, `(.L_x_144) ;  /* 0x0000006000017945 */ /* 0x000fe80003800000 */
[----:B------:R3:W-:Y:S01]  /*40f0*/  @!P5 STG.E.U8 desc[UR38][R4.64+0x70], R13 ;  /* 0x0000700d0400d986 */ /* 0x0007e2000c101126 */
[----:B------:R-:W-:Y:S05]  /*4100*/  @P2 BRA `(.L_x_145) ;  /* 0x00000000000c2947 */ /* 0x000fea0003800000 */
[----:B------:R-:W3:Y:S02]  /*4110*/  LDG.E.U8 R96, desc[UR38][R8.64+0x71] ;  /* 0x0000712608607981 */ /* 0x000ee4000c1e1100 */
[----:B---3--:R-:W-:-:S05]  /*4120*/  PRMT R13, R96, 0x8880, RZ ;  /* 0x00008880600d7816 */ /* 0x008fca00000000ff */
[----:B------:R-:W-:-:S07]  /*4130*/  IMAD R14, R13, R88, RZ ;  /* 0x000000580d0e7224 */ /* 0x000fce00078e02ff */
.L_x_145:
[----:B------:R-:W-:Y:S05]  /*4140*/  BSYNC B1 ;  /* 0x0000000000017941 */ /* 0x000fea0003800000 */
.L_x_144:
[----:B------:R-:W-:Y:S01]  /*4150*/  ISETP.LT.OR P4, PT, R3, 0x71, !P0 ;  /* 0x000000710300780c */ /* 0x000fe20004781670 */
[----:B------:R-:W-:Y:S01]  /*4160*/  @!P2 IMAD R81, R81, R19, R14 ;  /* 0x000000135151a224 */ /* 0x000fe200078e020e */
[----:B------:R-:W-:Y:S01]  /*4170*/  BSSY B1, `(.L_x_146) ;  /* 0x000000a000017945 */ /* 0x000fe20003800000 */
[C---:B------:R-:W-:Y:S02]  /*4180*/  ISETP.LT.OR P3, PT, R3.reuse, 0x72, !P0 ;  /* 0x000000720300780c */ /* 0x040fe40004761670 */
        /* <DEDUP_REMOVED lines=8> */
.L_x_147:
[----:B------:R-:W-:Y:S05]  /*4210*/  BSYNC B1 ;  /* 0x0000000000017941 */ /* 0x000fea0003800000 */
.L_x_146:
[----:B---3--:R-:W-:Y:S01]  /*4220*/  @!P4 IMAD R13, R82, R19, R14 ;  /* 0x00000013520dc224 */ /* 0x008fe200078e020e */
[----:B------:R-:W-:Y:S04]  /*4230*/  BSSY B1, `(.L_x_148) ;  /* 0x0000006000017945 */ /* 0x000fe80003800000 */
[----:B------:R3:W-:Y:S01]  /*4240*/  @!P4 STG.E.U8 desc[UR38][R6.64+0x70], R13 ;  /* 0x0000700d0600c986 */ /* 0x0007e2000c101126 */
[----:B------:R-:W-:Y:S05]  /*4250*/  @P3 BRA `(.L_x_149) ;  /* 0x00000000000c3947 */ /* 0x000fea0003800000 */
[----:B------:R-:W3:Y:S02]  /*4260*/  LDG.E.U8 R96, desc[UR38][R10.64+0x71] ;  /* 0x000071260a607981 */ /* 0x000ee4000c1e1100 */
[----:B---3--:R-:W-:-:S05]  /*4270*/  PRMT R13, R96, 0x8880, RZ ;  /* 0x00008880600d7816 */ /* 0x008fca00000000ff */
[----:B------:R-:W-:-:S07]  /*4280*/  IMAD R14, R13, R88, RZ ;  /* 0x000000580d0e7224 */ /* 0x000fce00078e02ff */
.L_x_149:
[----:B------:R-:W-:Y:S05]  /*4290*/  BSYNC B1 ;  /* 0x0000000000017941 */ /* 0x000fea0003800000 */
.L_x_148:
[----:B------:R-:W-:Y:S01]  /*42a0*/  @!P3 IMAD R83, R83, R19, R14 ;  /* 0x000000135353b224 */ /* 0x000fe200078e020e */
[----:B------:R-:W-:Y:S04]  /*42b0*/  BSSY B1, `(.L_x_150) ;  /* 0x0000006000017945 */ /* 0x000fe80003800000 */
[----:B------:R0:W-:Y:S01]  /*42c0*/  @!P3 STG.E.U8 desc[UR38][R6.64+0x71], R83 ;  /* 0x000071530600b986 */ /* 0x0001e2000c101126 */
[----:B------:R-:W-:Y:S05]  /*42d0*/  @P2 BRA `(.L_x_151) ;  /* 0x00000000000c2947 */ /* 0x000fea0003800000 */
[----:B------:R-:W3:Y:S02]  /*42e0*/  LDG.E.U8 R96, desc[UR38][R8.64+0x78] ;  /* 0x0000782608607981 */ /* 0x000ee4000c1e1100 */
[----:B---3--:R-:W-:-:S05]  /*42f0*/  PRMT R13, R96, 0x8880, RZ ;  /* 0x00008880600d7816 */ /* 0x008fca00000000ff */
[----:B------:R-:W-:-:S07]  /*4300*/  IMAD R14, R13, R88, RZ ;  /* 0x000000580d0e7224 */ /* 0x000fce00078e02ff */
.L_x_151:
[----:B------:R-:W-:Y:S05]  /*4310*/  BSYNC B1 ;  /* 0x0000000000017941 */ /* 0x000fea0003800000 */
.L_x_150:
[----:B---3--:R-:W-:Y:S01]  /*4320*/  @!P2 IMAD R13, R84, R19, R14 ;  /* 0x00000013540da224 */ /* 0x008fe200078e020e */
[----:B------:R-:W-:Y:S04]  /*4330*/  BSSY B1, `(.L_x_152) ;  /* 0x0000006000017945 */ /* 0x000fe80003800000 */
[----:B------:R3:W-:Y:S01]  /*4340*/  @!P2 STG.E.U8 desc[UR38][R4.64+0x78], R13 ;  /* 0x0000780d0400a986 */ /* 0x0007e2000c101126 */
[----:B------:R-:W-:Y:S05]  /*4350*/  @P1 BRA `(.L_x_153) ;  /* 0x00000000000c1947 */ /* 0x000fea0003800000 */
[----:B------:R-:W3:Y:S02]  /*4360*/  LDG.E.U8 R96, desc[UR38][R8.64+0x79] ;  /* 0x0000792608607981 */ /* 0x000ee4000c1e1100 */
[----:B---3--:R-:W-:-:S05]  /*4370*/  PRMT R13, R96, 0x8880, RZ ;  /* 0x00008880600d7816 */ /* 0x008fca00000000ff */
[----:B------:R-:W-:-:S07]  /*4380*/  IMAD R14, R13, R88, RZ ;  /* 0x000000580d0e7224 */ /* 0x000fce00078e02ff */
.L_x_153:
[----:B------:R-:W-:Y:S05]  /*4390*/  BSYNC B1 ;  /* 0x0000000000017941 */ /* 0x000fea0003800000 */
.L_x_152:
[----:B------:R-:W-:Y:S01]  /*43a0*/  @!P1 IMAD R85, R85, R19, R14 ;  /* 0x0000001355559224 */ /* 0x000fe200078e020e */
[----:B------:R-:W-:Y:S04]  /*43b0*/  BSSY B1, `(.L_x_154) ;  /* 0x0000006000017945 */ /* 0x000fe80003800000 */
[----:B------:R0:W-:Y:S01]  /*43c0*/  @!P1 STG.E.U8 desc[UR38][R4.64+0x79], R85 ;  /* 0x0000795504009986 */ /* 0x0001e2000c101126 */
[----:B------:R-:W-:Y:S05]  /*43d0*/  @P5 BRA `(.L_x_155) ;  /* 0x00000000000c5947 */ /* 0x000fea0003800000 */
[----:B------:R-:W0:Y:S02]  /*43e0*/  LDG.E.U8 R96, desc[UR38][R10.64+0x78] ;  /* 0x000078260a607981 */ /* 0x000e24000c1e1100 */
[----:B0123--:R-:W-:-:S05]  /*43f0*/  PRMT R5, R96, 0x8880, RZ ;  /* 0x0000888060057816 */ /* 0x00ffca00000000ff */
[----:B------:R-:W-:-:S07]  /*4400*/  IMAD R14, R5, R88, RZ ;  /* 0x00000058050e7224 */ /* 0x000fce00078e02ff */
.L_x_155:
[----:B------:R-:W-:Y:S05]  /*4410*/  BSYNC B1 ;  /* 0x0000000000017941 */ /* 0x000fea0003800000 */
.L_x_154:
[----:B0123--:R-:W-:Y:S01]  /*4420*/  @!P5 IMAD R5, R86, R19, R14 ;  /* 0x000000135605d224 */ /* 0x00ffe200078e020e */
[----:B------:R-:W-:Y:S01]  /*4430*/  ISETP.LT.OR P0, PT, R3, 0x7a, !P0 ;  /* 0x0000007a0300780c */ /* 0x000fe20004701670 */
[----:B------:R-:W-:Y:S03]  /*4440*/  BSSY B1, `(.L_x_156) ;  /* 0x0000006000017945 */ /* 0x000fe60003800000 */
[----:B------:R0:W-:Y:S09]  /*4450*/  @!P5 STG.E.U8 desc[UR38][R6.64+0x78], R5 ;  /* 0x000078050600d986 */ /* 0x0001f2000c101126 */
[----:B------:R-:W-:Y:S05]  /*4460*/  @P0 BRA `(.L_x_157) ;  /* 0x00000000000c0947 */ /* 0x000fea0003800000 */
[----:B------:R-:W2:Y:S02]  /*4470*/  LDG.E.U8 R96, desc[UR38][R10.64+0x79] ;  /* 0x000079260a607981 */ /* 0x000ea4000c1e1100 */
[----:B--2---:R-:W-:-:S05]  /*4480*/  PRMT R3, R96, 0x8880, RZ ;  /* 0x0000888060037816 */ /* 0x004fca00000000ff */
[----:B------:R-:W-:-:S07]  /*4490*/  IMAD R14, R3, R88, RZ ;  /* 0x00000058030e7224 */ /* 0x000fce00078e02ff */
.L_x_157:
[----:B------:R-:W-:Y:S05]  /*44a0*/  BSYNC B1 ;  /* 0x0000000000017941 */ /* 0x000fea0003800000 */
.L_x_156:
[----:B------:R-:W-:Y:S01]  /*44b0*/  IMAD R87, R87, R19, R14 ;  /* 0x0000001357577224 */ /* 0x000fe200078e020e */
[----:B------:R-:W-:Y:S06]  /*44c0*/  @P0 BRA `(.L_x_158) ;  /* 0x0000000c00100947 */ /* 0x000fec0003800000 */
[----:B------:R1:W-:Y:S01]  /*44d0*/  STG.E.U8 desc[UR38][R6.64+0x79], R87 ;  /* 0x0000795706007986 */ /* 0x0003e2000c101126 */
[----:B------:R-:W-:Y:S05]  /*44e0*/  BRA `(.L_x_158) ;  /* 0x0000000c00087947 */ /* 0x000fea0003800000 */
.L_x_29:
[C---:B------:R-:W-:Y:S02]  /*44f0*/  ISETP.GE.AND P1, PT, R102.reuse, 0x1, PT ;  /* 0x000000016600780c */ /* 0x040fe40003f26270 */
[----:B------:R-:W-:Y:S02]  /*4500*/  ISETP.GE.AND P0, PT, R102, 0x9, PT ;  /* 0x000000096600780c */ /* 0x000fe40003f06270 */
[C---:B------:R-:W-:Y:S02]  /*4510*/  ISETP.LT.OR P4, PT, R3.reuse, 0x1, !P1 ;  /* 0x000000010300780c */ /* 0x040fe40004f81670 */
[C---:B------:R-:W-:Y:S02]  /*4520*/  ISETP.LT.OR P3, PT, R3.reuse, 0x2, !P1 ;  /* 0x000000020300780c */ /* 0x040fe40004f61670 */
[C---:B------:R-:W-:Y:S02]  /*4530*/  ISETP.LT.OR P2, PT, R3.reuse, 0x1, !P0 ;  /* 0x000000010300780c */ /* 0x040fe40004741670 */
[----:B------:R-:W-:-:S07]  /*4540*/  ISETP.LT.OR P5, PT, R3, 0x2, !P0 ;  /* 0x000000020300780c */ /* 0x000fce00047a1670 */
[-C--:B------:R-:W-:Y:S02]  /*4550*/  @!P4 IMAD R9, R24, R19.reuse, RZ ;  /* 0x000000131809c224 */ /* 0x080fe400078e02ff */
[-C--:B------:R-:W-:Y:S02]  /*4560*/  @!P3 IMAD R25, R25, R19.reuse, RZ ;  /* 0x000000131919b224 */ /* 0x080fe400078e02ff */
[-C--:B------:R-:W-:Y:S01]  /*4570*/  @!P2 IMAD R11, R26, R19.reuse, RZ ;  /* 0x000000131a0ba224 */ /* 0x080fe200078e02ff */
[----:B------:R0:W-:Y:S01]  /*4580*/  @!P4 STG.E.U8 desc[UR38][R4.64], R9 ;  /* 0x000000090400c986 */ /* 0x0001e2000c101126 */
[----:B------:R-:W-:Y:S01]  /*4590*/  ISETP.LT.OR P4, PT, R3, 0x9, !P1 ;  /* 0x000000090300780c */ /* 0x000fe20004f81670 */
[----:B------:R-:W-:Y:S02]  /*45a0*/  @!P5 IMAD R27, R27, R19, RZ ;  /* 0x000000131b1bd224 */ /* 0x000fe400078e02ff */
[----:B------:R-:W-:Y:S01]  /*45b0*/  @!P3 STG.E.U8 desc[UR38][R4.64+0x1], R25 ;  /* 0x000001190400b986 */ /* 0x000fe2000c101126 */
[----:B------:R-:W-:-:S03]  /*45c0*/  ISETP.LT.OR P3, PT, R3, 0xa, !P1 ;  /* 0x0000000a0300780c */ /* 0x000fc60004f61670 */
[----:B------:R1:W-:Y:S01]  /*45d0*/  @!P2 STG.E.U8 desc[UR38][R6.64], R11 ;  /* 0x0000000b0600a986 */ /* 0x0003e2000c101126 */
[----:B------:R-:W-:-:S03]  /*45e0*/  ISETP.LT.OR P2, PT, R3, 0x9, !P0 ;  /* 0x000000090300780c */ /* 0x000fc60004741670 */
[----:B------:R-:W-:Y:S01]  /*45f0*/  @!P5 STG.E.U8 desc[UR38][R6.64+0x1], R27 ;  /* 0x0000011b0600d986 */ /* 0x000fe2000c101126 */
[----:B------:R-:W-:Y:S01]  /*4600*/  ISETP.LT.OR P5, PT, R3, 0xa, !P0 ;  /* 0x0000000a0300780c */ /* 0x000fe200047a1670 */
[----:B------:R-:W-:-:S04]  /*4610*/  @!P4 IMAD R13, R28, R19, RZ ;  /* 0x000000131c0dc224 */ /* 0x000fc800078e02ff */
[-C--:B------:R-:W-:Y:S01]  /*4620*/  @!P3 IMAD R29, R29, R19.reuse, RZ ;  /* 0x000000131d1db224 */ /* 0x080fe200078e02ff */
[----:B------:R-:W-:Y:S01]  /*4630*/  @!P4 STG.E.U8 desc[UR38][R4.64+0x8], R13 ;  /* 0x0000080d0400c986 */ /* 0x000fe2000c101126 */
[C---:B------:R-:W-:Y:S02]  /*4640*/  ISETP.LT.OR P4, PT, R3.reuse, 0x11, !P1 ;  /* 0x000000110300780c */ /* 0x040fe40004f81670 */
[-C--:B0-----:R-:W-:Y:S01]  /*4650*/  @!P2 IMAD R9, R30, R19.reuse, RZ ;  /* 0x000000131e09a224 */ /* 0x081fe200078e02ff */
[----:B------:R-:W-:Y:S01]  /*4660*/  @!P3 STG.E.U8 desc[UR38][R4.64+0x9], R29 ;  /* 0x0000091d0400b986 */ /* 0x000fe2000c101126 */
[----:B------:R-:W-:Y:S02]  /*4670*/  ISETP.LT.OR P3, PT, R3, 0x12, !P1 ;  /* 0x000000120300780c */ /* 0x000fe40004f61670 */
[----:B------:R-:W-:Y:S01]  /*4680*/  @!P5 IMAD R31, R31, R19, RZ ;  /* 0x000000131f1fd224 */ /* 0x000fe200078e02ff */
[----:B------:R0:W-:Y:S01]  /*4690*/  @!P2 STG.E.U8 desc[UR38][R6.64+0x8], R9 ;  /* 0x000008090600a986 */ /* 0x0001e2000c101126 */
[----:B------:R-:W-:-:S03]  /*46a0*/  ISETP.LT.OR P2, PT, R3, 0x11, !P0 ;  /* 0x000000110300780c */ /* 0x000fc60004741670 */
[----:B------:R-:W-:Y:S01]  /*46b0*/  @!P5 STG.E.U8 desc[UR38][R6.64+0x9], R31 ;  /* 0x0000091f0600d986 */ /* 0x000fe2000c101126 */
[----:B------:R-:W-:Y:S01]  /*46c0*/  ISETP.LT.OR P5, PT, R3, 0x12, !P0 ;  /* 0x000000120300780c */ /* 0x000fe200047a1670 */
[----:B-1----:R-:W-:-:S04]  /*46d0*/  @!P4 IMAD R11, R32, R19, RZ ;  /* 0x00000013200bc224 */ /* 0x002fc800078e02ff */
        /* <DEDUP_REMOVED lines=109> */
[----:B------:R1:W-:Y:S01]  /*4db0*/  @!P4 STG.E.U8 desc[UR38][R4.64+0x58], R13 ;  /* 0x0000580d0400c986 */ /* 0x0003e2000c101126 */
        /* <DEDUP_REMOVED lines=13> */
[-C--:B-1----:R-:W-:Y:S01]  /*4e90*/  @!P2 IMAD R13, R74, R19.reuse, RZ ;  /* 0x000000134a0da224 */ /* 0x082fe200078e02ff */
[----:B------:R-:W-:Y:S01]  /*4ea0*/  @!P3 STG.E.U8 desc[UR38][R4.64+0x61], R73 ;  /* 0x000061490400b986 */ /* 0x000fe2000c101126 */
[----:B------:R-:W-:Y:S02]  /*4eb0*/  ISETP.LT.OR P3, PT, R3, 0x6a, !P1 ;  /* 0x0000006a0300780c */ /* 0x000fe40004f61670 */
[----:B------:R-:W-:Y:S01]  /*4ec0*/  @!P5 IMAD R75, R75, R19, RZ ;  /* 0x000000134b4bd224 */ /* 0x000fe200078e02ff */
[----:B------:R1:W-:Y:S01]  /*4ed0*/  @!P2 STG.E.U8 desc[UR38][R6.64+0x60], R13 ;  /* 0x0000600d0600a986 */ /* 0x0003e2000c101126 */
[----:B------:R-:W-:-:S03]  /*4ee0*/  ISETP.LT.OR P2, PT, R3, 0x69, !P0 ;  /* 0x000000690300780c */ /* 0x000fc60004741670 */
[----:B------:R-:W-:Y:S01]  /*4ef0*/  @!P5 STG.E.U8 desc[UR38][R6.64+0x61], R75 ;  /* 0x0000614b0600d986 */ /* 0x000fe2000c101126 */
[----:B------:R-:W-:Y:S01]  /*4f00*/  ISETP.LT.OR P5, PT, R3, 0x6a, !P0 ;  /* 0x0000006a0300780c */ /* 0x000fe200047a1670 */
[----:B0-----:R-:W-:-:S04]  /*4f10*/  @!P4 IMAD R9, R76, R19, RZ ;  /* 0x000000134c09c224 */ /* 0x001fc800078e02ff */
[-C--:B------:R-:W-:Y:S01]  /*4f20*/  @!P3 IMAD R77, R77, R19.reuse, RZ ;  /* 0x000000134d4db224 */ /* 0x080fe200078e02ff */
[----:B------:R-:W-:Y:S01]  /*4f30*/  @!P4 STG.E.U8 desc[UR38][R4.64+0x68], R9 ;  /* 0x000068090400c986 */ /* 0x000fe2000c101126 */
[C---:B------:R-:W-:Y:S02]  /*4f40*/  ISETP.LT.OR P4, PT, R3.reuse, 0x72, !P1 ;  /* 0x000000720300780c */ /* 0x040fe40004f81670 */
[-C--:B--2---:R-:W-:Y:S01]  /*4f50*/  @!P2 IMAD R11, R78, R19.reuse, RZ ;  /* 0x000000134e0ba224 */ /* 0x084fe200078e02ff */
[----:B------:R-:W-:Y:S01]  /*4f60*/  @!P3 STG.E.U8 desc[UR38][R4.64+0x69], R77 ;  /* 0x0000694d0400b986 */ /* 0x000fe2000c101126 */
[----:B------:R-:W-:Y:S02]  /*4f70*/  ISETP.LT.OR P3, PT, R3, 0x71, !P1 ;  /* 0x000000710300780c */ /* 0x000fe40004f61670 */
[----:B------:R-:W-:Y:S01]  /*4f80*/  @!P5 IMAD R79, R79, R19, RZ ;  /* 0x000000134f4fd224 */ /* 0x000fe200078e02ff */
[----:B------:R0:W-:Y:S01]  /*4f90*/  @!P2 STG.E.U8 desc[UR38][R6.64+0x68], R11 ;  /* 0x0000680b0600a986 */ /* 0x0001e2000c101126 */
[----:B------:R-:W-:-:S03]  /*4fa0*/  ISETP.LT.OR P2, PT, R3, 0x71, !P0 ;  /* 0x000000710300780c */ /* 0x000fc60004741670 */
[----:B------:R2:W-:Y:S01]  /*4fb0*/  @!P5 STG.E.U8 desc[UR38][R6.64+0x69], R79 ;  /* 0x0000694f0600d986 */ /* 0x0005e2000c101126 */
[----:B------:R-:W-:Y:S01]  /*4fc0*/  ISETP.LT.OR P5, PT, R3, 0x79, !P0 ;  /* 0x000000790300780c */ /* 0x000fe200047a1670 */
[----:B------:R-:W-:-:S04]  /*4fd0*/  @!P4 IMAD R81, R81, R19, RZ ;  /* 0x000000135151c224 */ /* 0x000fc800078e02ff */
[-C--:B-1----:R-:W-:Y:S01]  /*4fe0*/  @!P3 IMAD R13, R80, R19.reuse, RZ ;  /* 0x00000013500db224 */ /* 0x082fe200078e02ff */
[----:B------:R2:W-:Y:S01]  /*4ff0*/  @!P4 STG.E.U8 desc[UR38][R4.64+0x71], R81 ;  /* 0x000071510400c986 */ /* 0x0005e2000c101126 */
[C---:B------:R-:W-:Y:S02]  /*5000*/  ISETP.LT.OR P4, PT, R3.reuse, 0x72, !P0 ;  /* 0x000000720300780c */ /* 0x040fe40004781670 */
[C---:B------:R-:W-:Y:S01]  /*5010*/  ISETP.LT.OR P0, PT, R3.reuse, 0x7a, !P0 ;  /* 0x0000007a0300780c */ /* 0x040fe20004701670 */
[----:B------:R2:W-:Y:S01]  /*5020*/  @!P3 STG.E.U8 desc[UR38][R4.64+0x70], R13 ;  /* 0x0000700d0400b986 */ /* 0x0005e2000c101126 */
[C---:B------:R-:W-:Y:S02]  /*5030*/  ISETP.LT.OR P3, PT, R3.reuse, 0x79, !P1 ;  /* 0x000000790300780c */ /* 0x040fe40004f61670 */
[----:B------:R-:W-:Y:S01]  /*5040*/  ISETP.LT.OR P1, PT, R3, 0x7a, !P1 ;  /* 0x0000007a0300780c */ /* 0x000fe20004f21670 */
[-C--:B------:R-:W-:Y:S02]  /*5050*/  @!P2 IMAD R3, R82, R19.reuse, RZ ;  /* 0x000000135203a224 */ /* 0x080fe400078e02ff */
[----:B0-----:R-:W-:-:S03]  /*5060*/  @!P5 IMAD R11, R86, R19, RZ ;  /* 0x00000013560bd224 */ /* 0x001fc600078e02ff */
[----:B------:R2:W-:Y:S01]  /*5070*/  @!P2 STG.E.U8 desc[UR38][R6.64+0x70], R3 ;  /* 0x000070030600a986 */ /* 0x0005e2000c101126 */
[-C--:B------:R-:W-:Y:S02]  /*5080*/  @!P4 IMAD R83, R83, R19.reuse, RZ ;  /* 0x000000135353c224 */ /* 0x080fe400078e02ff */
[-C--:B------:R-:W-:Y:S02]  /*5090*/  @!P0 IMAD R87, R87, R19.reuse, RZ ;  /* 0x0000001357578224 */ /* 0x080fe400078e02ff */
[-C--:B------:R-:W-:Y:S01]  /*50a0*/  @!P3 IMAD R9, R84, R19.reuse, RZ ;  /* 0x000000135409b224 */ /* 0x080fe200078e02ff */
[----:B------:R2:W-:Y:S01]  /*50b0*/  @!P4 STG.E.U8 desc[UR38][R6.64+0x71], R83 ;  /* 0x000071530600c986 */ /* 0x0005e2000c101126 */
[----:B------:R-:W-:-:S03]  /*50c0*/  @!P1 IMAD R85, R85, R19, RZ ;  /* 0x0000001355559224 */ /* 0x000fc600078e02ff */
[----:B------:R2:W-:Y:S04]  /*50d0*/  @!P3 STG.E.U8 desc[UR38][R4.64+0x78], R9 ;  /* 0x000078090400b986 */ /* 0x0005e8000c101126 */
[----:B------:R2:W-:Y:S04]  /*50e0*/  @!P1 STG.E.U8 desc[UR38][R4.64+0x79], R85 ;  /* 0x0000795504009986 */ /* 0x0005e8000c101126 */
[----:B------:R2:W-:Y:S04]  /*50f0*/  @!P5 STG.E.U8 desc[UR38][R6.64+0x78], R11 ;  /* 0x0000780b0600d986 */ /* 0x0005e8000c101126 */
[----:B------:R2:W-:Y:S02]  /*5100*/  @!P0 STG.E.U8 desc[UR38][R6.64+0x79], R87 ;  /* 0x0000795706008986 */ /* 0x0005e4000c101126 */
.L_x_158:
[----:B------:R-:W-:Y:S05]  /*5110*/  BSYNC B0 ;  /* 0x0000000000007941 */ /* 0x000fea0003800000 */
.L_x_28:
[----:B------:R-:W-:Y:S01]  /*5120*/  IADD3 R16, P0, R16, UR36, RZ ;  /* 0x0000002410107c10 */ /* 0x000fe2000ff1e0ff */
[----:B------:R-:W-:Y:S01]  /*5130*/  ULDC.64 UR4, c[0x0][0x650] ;  /* 0x0001940000047ab9 */ /* 0x000fe20000000a00 */
[----:B--2---:R-:W-:Y:S01]  /*5140*/  PRMT R3, RZ, 0x7610, R3 ;  /* 0x00007610ff037816 */ /* 0x004fe20000000003 */
[----:B------:R-:W-:Y:S01]  /*5150*/  IMAD.MOV.U32 R98, RZ, RZ, -0x1 ;  /* 0xffffffffff627424 */ /* 0x000fe200078e00ff */
[----:B------:R-:W-:Y:S01]  /*5160*/  IADD3.X R17, R17, UR42, RZ, P0, !PT ;  /* 0x0000002a11117c10 */ /* 0x000fe200087fe4ff */
[----:B------:R-:W-:Y:S01]  /*5170*/  IMAD.MOV.U32 R97, RZ, RZ, -0x1 ;  /* 0xffffffffff617424 */ /* 0x000fe200078e00ff */
[----:B------:R-:W-:-:S04]  /*5180*/  ISETP.GE.U32.AND P0, PT, R16, UR4, PT ;  /* 0x0000000410007c0c */ /* 0x000fc8000bf06070 */
[----:B------:R-:W-:-:S13]  /*5190*/  ISETP.GE.U32.AND.EX P0, PT, R17, UR5, PT, P0 ;  /* 0x0000000511007c0c */ /* 0x000fda000bf06100 */
[----:B------:R-:W-:Y:S05]  /*51a0*/  @P0 BRA `(.L_x_159) ;  /* 0x00000004004c0947 */ /* 0x000fea0003800000 */
[----:B------:R-:W2:Y:S01]  /*51b0*/  LDC.64 R10, c[0x0][0x628] ;  /* 0x00018a00ff0a7b82 */ /* 0x000ea20000000a00 */
[----:B------:R-:W3:Y:S01]  /*51c0*/  S2R R12, SR_CTAID.X ;  /* 0x00000000000c7919 */ /* 0x000ee20000002500 */
[----:B------:R-:W-:Y:S02]  /*51d0*/  IMAD.MOV.U32 R8, RZ, RZ, R16 ;  /* 0x000000ffff087224 */ /* 0x000fe400078e0010 */
[----:B------:R-:W-:Y:S01]  /*51e0*/  IMAD.MOV.U32 R9, RZ, RZ, R17 ;  /* 0x000000ffff097224 */ /* 0x000fe200078e0011 */
[----:B------:R-:W0:Y:S03]  /*51f0*/  S2R R20, SR_CTAID.Y ;  /* 0x0000000000147919 */ /* 0x000e260000002600 */
[----:B------:R-:W0:Y:S08]  /*5200*/  LDC R0, c[0x0][0x630] ;  /* 0x00018c00ff007b82 */ /* 0x000e300000000800 */
[----:B------:R-:W0:Y:S01]  /*5210*/  LDC.64 R14, c[0x0][0x620] ;  /* 0x00018800ff0e7b82 */ /* 0x000e220000000a00 */
[----:B--2---:R-:W-:-:S04]  /*5220*/  ISETP.NE.U32.AND P0, PT, R10, RZ, PT ;  /* 0x000000ff0a00720c */ /* 0x004fc80003f05070 */
[----:B------:R-:W-:-:S13]  /*5230*/  ISETP.NE.AND.EX P0, PT, R11, RZ, PT, P0 ;  /* 0x000000ff0b00720c */ /* 0x000fda0003f05300 */
[----:B0--3--:R-:W-:Y:S05]  /*5240*/  @!P0 BRA `(.L_x_160) ;  /* 0x0000000000288947 */ /* 0x009fea0003800000 */
[----:B------:R-:W0:Y:S02]  /*5250*/  LDC R3, c[0x0][0x634] ;  /* 0x00018d00ff037b82 */ /* 0x000e240000000800 */
[----:B0-----:R-:W-:-:S05]  /*5260*/  IADD3 R3, P0, R16, R3, RZ ;  /* 0x0000000310037210 */ /* 0x001fca0007f1e0ff */
[----:B------:R-:W-:-:S04]  /*5270*/  IMAD.X R13, RZ, RZ, R17, P0 ;  /* 0x000000ffff0d7224 */ /* 0x000fc800000e0611 */
[----:B------:R-:W-:-:S04]  /*5280*/  IMAD.WIDE.U32 R4, R13, R10, RZ ;  /* 0x0000000a0d047225 */ /* 0x000fc800078e00ff */
[----:B-1--4-:R-:W-:-:S04]  /*5290*/  IMAD.WIDE.U32 R6, P0, R3, R11, R4 ;  /* 0x0000000b03067225 */ /* 0x012fc80007800004 */
[----:B------:R-:W-:-:S04]  /*52a0*/  IMAD.WIDE.U32 R4, R3, R10, RZ ;  /* 0x0000000a03047225 */ /* 0x000fc800078e00ff */
[----:B------:R-:W-:Y:S01]  /*52b0*/  IMAD.X R9, RZ, RZ, RZ, P0 ;  /* 0x000000ffff097224 */ /* 0x000fe200000e06ff */
[----:B------:R-:W-:Y:S01]  /*52c0*/  IADD3 RZ, P0, R5, R6, RZ ;  /* 0x0000000605ff7210 */ /* 0x000fe20007f1e0ff */
[----:B------:R-:W-:-:S04]  /*52d0*/  IMAD.MOV.U32 R8, RZ, RZ, R7 ;  /* 0x000000ffff087224 */ /* 0x000fc800078e0007 */
[----:B------:R-:W-:-:S08]  /*52e0*/  IMAD.WIDE.U32.X R8, R13, R11, R8, P0 ;  /* 0x0000000b0d087225 */ /* 0x000fd000000e0408 */
.L_x_160:
[-CC-:B------:R-:W-:Y:S01]  /*52f0*/  SHF.R.U64 R97, R8, R0.reuse, R9.reuse ;  /* 0x0000000008617219 */ /* 0x180fe20000001209 */
[----:B----4-:R-:W0:Y:S01]  /*5300*/  LDC.64 R26, c[0x0][0x640] ;  /* 0x00019000ff1a7b82 */ /* 0x010e220000000a00 */
[----:B------:R-:W-:Y:S01]  /*5310*/  SHF.R.U32.HI R0, RZ, R0, R9 ;  /* 0x00000000ff007219 */ /* 0x000fe20000011609 */
[----:B------:R-:W-:Y:S01]  /*5320*/  ULDC UR4, c[0x0][0x150] ;  /* 0x0000540000047ab9 */ /* 0x000fe20000000800 */
[----:B------:R-:W-:Y:S02]  /*5330*/  IADD3 R3, P0, RZ, -R97, RZ ;  /* 0x80000061ff037210 */ /* 0x000fe40007f1e0ff */
[----:B-1----:R-:W-:-:S03]  /*5340*/  I2FP.F32.U32 R7, R12 ;  /* 0x0000000c00077245 */ /* 0x002fc60000201000 */
[----:B------:R-:W1:Y:S01]  /*5350*/  LDC R6, c[0x0][0x618] ;  /* 0x00018600ff067b82 */ /* 0x000e620000000800 */
[----:B------:R-:W-:Y:S02]  /*5360*/  IMAD.X R5, RZ, RZ, ~R0, P0 ;  /* 0x000000ffff057224 */ /* 0x000fe400000e0e00 */
[----:B------:R-:W-:Y:S01]  /*5370*/  FMUL R7, R7, UR4 ;  /* 0x0000000407077c20 */ /* 0x000fe20008400000 */
[----:B------:R-:W-:Y:S01]  /*5380*/  ULDC UR4, c[0x0][0x154] ;  /* 0x0000550000047ab9 */ /* 0x000fe20000000800 */
[-C--:B------:R-:W-:Y:S02]  /*5390*/  IMAD R0, R5, R14.reuse, RZ ;  /* 0x0000000e05007224 */ /* 0x080fe400078e02ff */
[C---:B------:R-:W-:Y:S01]  /*53a0*/  IMAD.WIDE.U32 R4, R3.reuse, R14, R16 ;  /* 0x0000000e03047225 */ /* 0x040fe200078e0010 */
[----:B------:R-:W2:Y:S01]  /*53b0*/  LDC R8, c[0x0][0x608] ;  /* 0x00018200ff087b82 */ /* 0x000ea20000000800 */
[----:B------:R-:W3:Y:S02]  /*53c0*/  F2I.U32.TRUNC.NTZ R7, R7 ;  /* 0x0000000700077305 */ /* 0x000ee4000020f000 */
[----:B------:R-:W-:Y:S01]  /*53d0*/  IMAD R3, R3, R15, R0 ;  /* 0x0000000f03037224 */ /* 0x000fe200078e0200 */
[----:B------:R-:W-:-:S03]  /*53e0*/  I2FP.F32.U32 R0, R20 ;  /* 0x0000001400007245 */ /* 0x000fc60000201000 */
[----:B------:R-:W-:Y:S01]  /*53f0*/  IMAD.IADD R3, R5, 0x1, R3 ;  /* 0x0000000105037824 */ /* 0x000fe200078e0203 */
[----:B------:R-:W4:Y:S01]  /*5400*/  LDC R11, c[0x0][0x658] ;  /* 0x00019600ff0b7b82 */ /* 0x000f220000000800 */
[----:B0-----:R-:W-:-:S04]  /*5410*/  ISETP.NE.U32.AND P0, PT, R26, RZ, PT ;  /* 0x000000ff1a00720c */ /* 0x001fc80003f05070 */
[----:B------:R-:W-:-:S03]  /*5420*/  ISETP.NE.AND.EX P0, PT, R27, RZ, PT, P0 ;  /* 0x000000ff1b00720c */ /* 0x000fc60003f05300 */
[----:B------:R-:W0:Y:S01]  /*5430*/  LDC R9, c[0x0][0x144] ;  /* 0x00005100ff097b82 */ /* 0x000e220000000800 */
[-C--:B-1----:R-:W-:Y:S01]  /*5440*/  SHF.R.U64 R10, R4, R6.reuse, R3 ;  /* 0x00000006040a7219 */ /* 0x082fe20000001203 */
[----:B---3--:R-:W-:Y:S01]  /*5450*/  IMAD.MOV R7, RZ, RZ, -R7 ;  /* 0x000000ffff077224 */ /* 0x008fe200078e0a07 */
[----:B------:R-:W-:Y:S01]  /*5460*/  SHF.R.U32.HI R3, RZ, R6, R3 ;  /* 0x00000006ff037219 */ /* 0x000fe20000011603 */
[----:B------:R-:W-:-:S04]  /*5470*/  FMUL R6, R0, UR4 ;  /* 0x0000000400067c20 */ /* 0x000fc80008400000 */
[----:B------:R-:W1:Y:S01]  /*5480*/  LDC R21, c[0x0][0x148] ;  /* 0x00005200ff157b82 */ /* 0x000e620000000800 */
[----:B------:R3:W0:Y:S01]  /*5490*/  F2I.U32.TRUNC.NTZ R14, R6 ;  /* 0x00000006000e7305 */ /* 0x000622000020f000 */
[-CC-:B--2---:R-:W-:Y:S02]  /*54a0*/  SHF.R.U64 R13, R10, R8.reuse, R3.reuse ;  /* 0x000000080a0d7219 */ /* 0x184fe40000001203 */
[----:B------:R-:W-:-:S04]  /*54b0*/  SHF.R.U32.HI R0, RZ, R8, R3 ;  /* 0x00000008ff007219 */ /* 0x000fc80000011603 */
[----:B------:R-:W2:Y:S01]  /*54c0*/  LDC R24, c[0x0][0x648] ;  /* 0x00019200ff187b82 */ /* 0x000ea20000000800 */
[-CC-:B----4-:R-:W-:Y:S02]  /*54d0*/  SHF.R.U64 R15, R13, R11.reuse, R0.reuse ;  /* 0x0000000b0d0f7219 */ /* 0x190fe40000001200 */
[----:B------:R-:W-:-:S03]  /*54e0*/  SHF.R.U32.HI R5, RZ, R11, R0 ;  /* 0x0000000bff057219 */ /* 0x000fc60000011600 */
[----:B------:R-:W-:Y:S02]  /*54f0*/  IMAD.MOV.U32 R4, RZ, RZ, R15 ;  /* 0x000000ffff047224 */ /* 0x000fe400078e000f */
[----:B------:R-:W4:Y:S01]  /*5500*/  LDC R28, c[0x0][0x638] ;  /* 0x00018e00ff1c7b82 */ /* 0x000f220000000800 */
[----:B0-----:R-:W-:-:S07]  /*5510*/  IMAD R25, R9, R7, R12 ;  /* 0x0000000709197224 */ /* 0x001fce00078e020c */
[----:B------:R-:W0:Y:S08]  /*5520*/  LDC R29, c[0x0][0x610] ;  /* 0x00018400ff1d7b82 */ /* 0x000e300000000800 */
[----:B------:R-:W0:Y:S01]  /*5530*/  LDC R30, c[0x0][0x600] ;  /* 0x00018000ff1e7b82 */ /* 0x000e220000000800 */
[----:B-123--:R-:W-:Y:S05]  /*5540*/  @!P0 BRA `(.L_x_161) ;  /* 0x0000000000288947 */ /* 0x00efea0003800000 */
        /* <DEDUP_REMOVED lines=10> */
.L_x_161:
[----:B------:R-:W-:Y:S01]  /*55f0*/  ISETP.NE.AND P0, PT, R2, 0x1, PT ;  /* 0x000000010200780c */ /* 0x000fe20003f05270 */
[----:B------:R-:W-:Y:S01]  /*5600*/  IMAD.MOV R14, RZ, RZ, -R14 ;  /* 0x000000ffff0e7224 */ /* 0x000fe200078e0a0e */
[----:B------:R-:W-:Y:S02]  /*5610*/  SHF.R.U64 R0, R4, R24, R5 ;  /* 0x0000001804007219 */ /* 0x000fe40000001205 */
[----:B------:R-:W-:Y:S02]  /*5620*/  LOP3.LUT R3, R13, R94, RZ, 0xc0, !PT ;  /* 0x0000005e0d037212 */ /* 0x000fe400078ec0ff */
[----:B------:R-:W-:Y:S01]  /*5630*/  LOP3.LUT R10, R10, R93, RZ, 0xc0, !PT ;  /* 0x0000005d0a0a7212 */ /* 0x000fe200078ec0ff */
[----:B------:R-:W-:Y:S02]  /*5640*/  IMAD.MOV R4, RZ, RZ, -R0 ;  /* 0x000000ffff047224 */ /* 0x000fe400078e0a00 */
[----:B------:R-:W-:Y:S02]  /*5650*/  IMAD R0, R90, R0, R3 ;  /* 0x000000005a007224 */ /* 0x000fe400078e0203 */
[----:B----4-:R-:W-:-:S02]  /*5660*/  IMAD R3, R4, R28, R15 ;  /* 0x0000001c04037224 */ /* 0x010fc400078e020f */
[----:B------:R-:W-:Y:S02]  /*5670*/  @P0 IMAD R25, R21, R14, R20 ;  /* 0x0000000e15190224 */ /* 0x000fe400078e0214 */
[----:B0-----:R-:W-:Y:S02]  /*5680*/  IMAD R5, R3, R30, R10 ;  /* 0x0000001e03057224 */ /* 0x001fe400078e020a */
[----:B------:R-:W-:Y:S02]  /*5690*/  IMAD R0, R0, R29, R25 ;  /* 0x0000001d00007224 */ /* 0x000fe400078e0219 */
[----:B------:R-:W-:-:S03]  /*56a0*/  IMAD.MOV.U32 R4, RZ, RZ, 0x1 ;  /* 0x00000001ff047424 */ /* 0x000fc600078e00ff */
[----:B------:R-:W-:Y:S02]  /*56b0*/  SEL R98, R5, R0, !P0 ;  /* 0x0000000005627207 */ /* 0x000fe40004000000 */
[----:B------:R-:W-:Y:S02]  /*56c0*/  PRMT R3, R4, 0x7610, R3 ;  /* 0x0000761004037816 */ /* 0x000fe40000000003 */
[----:B------:R-:W-:-:S07]  /*56d0*/  SEL R0, R0, R5, !P0 ;  /* 0x0000000500007207 */ /* 0x000fce0004000000 */
.L_x_159:
[----:B------:R-:W-:Y:S01]  /*56e0*/  LOP3.LUT P0, RZ, R3, 0xff, RZ, 0xc0, !PT ;  /* 0x000000ff03ff7812 */ /* 0x000fe2000780c0ff */
[----:B------:R-:W-:Y:S01]  /*56f0*/  UIMAD.WIDE.U32 UR4, UR41, -0x55555555, URZ ;  /* 0xaaaaaaab290478a5 */ /* 0x000fe2000f8e003f */
[----:B------:R-:W-:-:S03]  /*5700*/  IMAD.MOV.U32 R99, RZ, RZ, R0 ;  /* 0x000000ffff637224 */ /* 0x000fc600078e0000 */
[----:B------:R-:W-:-:S04]  /*5710*/  USHF.R.U32.HI UR4, URZ, 0x2, UR5 ;  /* 0x000000023f047899 */ /* 0x000fc80008011605 */
[----:B------:R-:W-:-:S04]  /*5720*/  UIMAD UR41, UR4, -0x6, UR41 ;  /* 0xfffffffa042978a4 */ /* 0x000fc8000f8e0229 */
[----:B------:R-:W-:Y:S08]  /*5730*/  @P0 BRA `(.L_x_162) ;  /* 0xffffffb800a00947 */ /* 0x000ff0000383ffff */
[----:B------:R-:W-:Y:S05]  /*5740*/  EXIT ;  /* 0x000000000000794d */ /* 0x000fea0003800000 */
.L_x_3:
        /* <DEDUP_REMOVED lines=26> */
.L_x_164:
[--C-:B------:R-:W-:Y:S01]  /*58f0*/  SHF.R.U64 R14, R12, R20, R13.reuse ;  /* 0x000000140c0e7219 */ /* 0x100fe2000000120d */
[----:B------:R-:W0:Y:S01]  /*5900*/  LDC R24, c[0x0][0x618] ;  /* 0x00018600ff187b82 */ /* 0x000e220000000800 */
[----:B------:R-:W-:Y:S01]  /*5910*/  I2FP.F32.U32 R8, R6 ;  /* 0x0000000600087245 */ /* 0x000fe20000201000 */
[----:B------:R-:W-:Y:S01]  /*5920*/  ULDC UR4, c[0x0][0x150] ;  /* 0x0000540000047ab9 */ /* 0x000fe20000000800 */
[----:B------:R-:W-:Y:S02]  /*5930*/  SHF.R.U32.HI R7, RZ, R20, R13 ;  /* 0x00000014ff077219 */ /* 0x000fe4000001160d */
[----:B------:R-:W-:Y:S01]  /*5940*/  IADD3 R11, P0, RZ, -R14, RZ ;  /* 0x8000000eff0b7210 */ /* 0x000fe20007f1e0ff */
[----:B------:R-:W-:Y:S01]  /*5950*/  FMUL R13, R8, UR4 ;  /* 0x00000004080d7c20 */ /* 0x000fe20008400000 */
[----:B------:R-:W-:Y:S01]  /*5960*/  ULDC UR4, c[0x0][0x154] ;  /* 0x0000550000047ab9 */ /* 0x000fe20000000800 */
[----:B------:R-:W1:Y:S02]  /*5970*/  LDC.64 R26, c[0x0][0x640] ;  /* 0x00019000ff1a7b82 */ /* 0x000e640000000a00 */
[----:B------:R-:W-:-:S02]  /*5980*/  IMAD.X R7, RZ, RZ, ~R7, P0 ;  /* 0x000000ffff077224 */ /* 0x000fc400000e0e07 */
[----:B------:R-:W2:Y:S01]  /*5990*/  F2I.U32.TRUNC.NTZ R13, R13 ;  /* 0x0000000d000d7305 */ /* 0x000ea2000020f000 */
[----:B------:R-:W-:-:S03]  /*59a0*/  IMAD.WIDE.U32 R8, R11, R22, R16 ;  /* 0x000000160b087225 */ /* 0x000fc600078e0010 */
[----:B------:R-:W3:Y:S01]  /*59b0*/  LDC R15, c[0x0][0x144] ;  /* 0x00005100ff0f7b82 */ /* 0x000ee20000000800 */
[----:B------:R-:W-:-:S04]  /*59c0*/  IMAD R10, R7, R22, RZ ;  /* 0x00000016070a7224 */ /* 0x000fc800078e02ff */
[----:B------:R-:W-:Y:S02]  /*59d0*/  IMAD R7, R11, R23, R10 ;  /* 0x000000170b077224 */ /* 0x000fe400078e020a */
[----:B------:R-:W-:Y:S01]  /*59e0*/  IMAD.MOV.U32 R10, RZ, RZ, -0x1 ;  /* 0xffffffffff0a7424 */ /* 0x000fe200078e00ff */
[----:B------:R-:W4:Y:S01]  /*59f0*/  LDC R20, c[0x0][0x608] ;  /* 0x00018200ff147b82 */ /* 0x000f220000000800 */
[----:B------:R-:W-:Y:S01]  /*5a00*/  IMAD.IADD R7, R9, 0x1, R7 ;  /* 0x0000000109077824 */ /* 0x000fe200078e0207 */
[----:B------:R-:W-:-:S04]  /*5a10*/  I2FP.F32.U32 R9, R5 ;  /* 0x0000000500097245 */ /* 0x000fc80000201000 */
[-C--:B0-----:R-:W-:Y:S01]  /*5a20*/  SHF.R.U64 R12, R8, R24.reuse, R7 ;  /* 0x00000018080c7219 */ /* 0x081fe20000001207 */
[----:B--2---:R-:W-:Y:S01]  /*5a30*/  IMAD.MOV R8, RZ, RZ, -R13 ;  /* 0x000000ffff087224 */ /* 0x004fe200078e0a0d */
[----:B------:R-:W0:Y:S01]  /*5a40*/  LDC R11, c[0x0][0x658] ;  /* 0x00019600ff0b7b82 */ /* 0x000e220000000800 */
[----:B-1----:R-:W-:Y:S01]  /*5a50*/  ISETP.NE.U32.AND P0, PT, R26, RZ, PT ;  /* 0x000000ff1a00720c */ /* 0x002fe20003f05070 */
[----:B------:R-:W-:Y:S01]  /*5a60*/  FMUL R9, R9, UR4 ;  /* 0x0000000409097c20 */ /* 0x000fe20008400000 */
[----:B------:R-:W-:Y:S02]  /*5a70*/  SHF.R.U32.HI R7, RZ, R24, R7 ;  /* 0x00000018ff077219 */ /* 0x000fe40000011607 */
[----:B------:R-:W-:-:S03]  /*5a80*/  ISETP.NE.AND.EX P0, PT, R27, RZ, PT, P0 ;  /* 0x000000ff1b00720c */ /* 0x000fc60003f05300 */
[----:B------:R-:W1:Y:S01]  /*5a90*/  LDC R22, c[0x0][0x148] ;  /* 0x00005200ff167b82 */ /* 0x000e620000000800 */
[----:B---3--:R-:W-:Y:S02]  /*5aa0*/  IMAD R23, R15, R8, R6 ;  /* 0x000000080f177224 */ /* 0x008fe400078e0206 */
[----:B------:R-:W-:-:S05]  /*5ab0*/  IMAD.MOV.U32 R8, RZ, RZ, 0x1 ;  /* 0x00000001ff087424 */ /* 0x000fca00078e00ff */
[----:B------:R-:W2:Y:S01]  /*5ac0*/  LDC R21, c[0x0][0x600] ;  /* 0x00018000ff157b82 */ /* 0x000ea20000000800 */
[-CC-:B----4-:R-:W-:Y:S02]  /*5ad0*/  SHF.R.U64 R15, R12, R20.reuse, R7.reuse ;  /* 0x000000140c0f7219 */ /* 0x190fe40000001207 */
[----:B------:R-:W-:Y:S02]  /*5ae0*/  SHF.R.U32.HI R6, RZ, R20, R7 ;  /* 0x00000014ff067219 */ /* 0x000fe40000011607 */
[----:B------:R3:W4:Y:S03]  /*5af0*/  F2I.U32.TRUNC.NTZ R20, R9 ;  /* 0x0000000900147305 */ /* 0x000726000020f000 */
[----:B------:R-:W1:Y:S01]  /*5b00*/  LDC R25, c[0x0][0x648] ;  /* 0x00019200ff197b82 */ /* 0x000e620000000800 */
[-C--:B0-----:R-:W-:Y:S02]  /*5b10*/  SHF.R.U64 R19, R15, R11.reuse, R6 ;  /* 0x0000000b0f137219 */ /* 0x081fe40000001206 */
[----:B------:R-:W-:-:S02]  /*5b20*/  SHF.L.U32 R10, R10, R11, RZ ;  /* 0x0000000b0a0a7219 */ /* 0x000fc400000006ff */
[-C--:B------:R-:W-:Y:S01]  /*5b30*/  SHF.R.U32.HI R7, RZ, R11.reuse, R6 ;  /* 0x0000000bff077219 */ /* 0x080fe20000011606 */
[----:B------:R-:W-:Y:S01]  /*5b40*/  IMAD.MOV.U32 R6, RZ, RZ, R19 ;  /* 0x000000ffff067224 */ /* 0x000fe200078e0013 */
[----:B------:R-:W-:Y:S01]  /*5b50*/  SHF.L.U32 R24, R8, R11, RZ ;  /* 0x0000000b08187219 */ /* 0x000fe200000006ff */
[----:B------:R-:W0:Y:S01]  /*5b60*/  LDC R28, c[0x0][0x638] ;  /* 0x00018e00ff1c7b82 */ /* 0x000e220000000800 */
[----:B------:R-:W-:-:S07]  /*5b70*/  LOP3.LUT R30, RZ, R10, RZ, 0x33, !PT ;  /* 0x0000000aff1e7212 */ /* 0x000fce00078e33ff */
[----:B------:R-:W0:Y:S01]  /*5b80*/  LDC R29, c[0x0][0x610] ;  /* 0x00018400ff1d7b82 */ /* 0x000e220000000800 */
[----:B---34-:R-:W-:Y:S05]  /*5b90*/  @!P0 BRA `(.L_x_165) ;  /* 0x0000000000288947 */ /* 0x018fea0003800000 */
[----:B------:R-:W3:Y:S02]  /*5ba0*/  LDC R6, c[0x0][0x64c] ;  /* 0x00019300ff067b82 */ /* 0x000ee40000000800 */
[----:B---3--:R-:W-:-:S05]  /*5bb0*/  IADD3 R11, P0, R19, R6, RZ ;  /* 0x00000006130b7210 */ /* 0x008fca0007f1e0ff */
        /* <DEDUP_REMOVED lines=8> */
.L_x_165:
[----:B------:R-:W-:Y:S01]  /*5c40*/  ISETP.NE.AND P0, PT, R2, 0x1, PT ;  /* 0x000000010200780c */ /* 0x000fe20003f05270 */
[----:B--2---:R-:W-:Y:S01]  /*5c50*/  VIADD R9, R21, 0xffffffff ;  /* 0xffffffff15097836 */ /* 0x004fe20000000000 */
[----:B-1----:R-:W-:Y:S01]  /*5c60*/  SHF.R.U64 R7, R6, R25, R7 ;  /* 0x0000001906077219 */ /* 0x002fe20000001207 */
[----:B------:R-:W-:Y:S01]  /*5c70*/  IMAD.MOV R20, RZ, RZ, -R20 ;  /* 0x000000ffff147224 */ /* 0x000fe200078e0a14 */
[----:B------:R-:W-:Y:S02]  /*5c80*/  LOP3.LUT R6, R15, R30, RZ, 0xc0, !PT ;  /* 0x0000001e0f067212 */ /* 0x000fe400078ec0ff */
[----:B------:R-:W-:Y:S01]  /*5c90*/  LOP3.LUT R12, R12, R9, RZ, 0xc0, !PT ;  /* 0x000000090c0c7212 */ /* 0x000fe200078ec0ff */
[----:B------:R-:W-:Y:S02]  /*5ca0*/  IMAD.MOV R8, RZ, RZ, -R7 ;  /* 0x000000ffff087224 */ /* 0x000fe400078e0a07 */
[----:B------:R-:W-:Y:S02]  /*5cb0*/  IMAD R6, R24, R7, R6 ;  /* 0x0000000718067224 */ /* 0x000fe400078e0206 */
[----:B------:R-:W-:-:S02]  /*5cc0*/  IMAD.MOV.U32 R9, RZ, RZ, 0x1 ;  /* 0x00000001ff097424 */ /* 0x000fc400078e00ff */
[----:B------:R-:W-:Y:S02]  /*5cd0*/  @P0 IMAD R23, R22, R20, R5 ;  /* 0x0000001416170224 */ /* 0x000fe400078e0205 */
[----:B0-----:R-:W-:Y:S02]  /*5ce0*/  IMAD R5, R8, R28, R19 ;  /* 0x0000001c08057224 */ /* 0x001fe400078e0213 */
[----:B------:R-:W-:Y:S02]  /*5cf0*/  IMAD R19, R6, R29, R23 ;  /* 0x0000001d06137224 */ /* 0x000fe400078e0217 */
[----:B------:R-:W-:Y:S02]  /*5d00*/  IMAD R6, R5, R21, R12 ;  /* 0x0000001505067224 */ /* 0x000fe400078e020c */
[----:B------:R-:W-:-:S03]  /*5d10*/  IMAD.MOV.U32 R8, RZ, RZ, R14 ;  /* 0x000000ffff087224 */ /* 0x000fc600078e000e */
[----:B------:R-:W-:Y:S02]  /*5d20*/  SEL R20, R6, R19, !P0 ;  /* 0x0000001306147207 */ /* 0x000fe40004000000 */
[----:B------:R-:W-:-:S07]  /*5d30*/  SEL R19, R19, R6, !P0 ;  /* 0x0000000613137207 */ /* 0x000fce0004000000 */
.L_x_163:
[----:B------:R-:W-:-:S08]  /*5d40*/  NOP ;  /* 0x0000000000007918 */ /* 0x000fd00000000000 */
[----:B------:R-:W0:-:S00]  /*5d50*/  USETMAXREG.DEALLOC.CTAPOOL 0x28 ;  /* 0x00000028000079c8 */ /* 0x000e0000080e0500 */
[----:B0-----:R-:W-:-:S13]  /*5d60*/  ISETP.NE.AND P0, PT, R0, RZ, PT ;  /* 0x000000ff0000720c */ /* 0x001fda0003f05270 */
[----:B------:R-:W-:Y:S05]  /*5d70*/  @P0 EXIT ;  /* 0x000000000000094d */ /* 0x000fea0003800000 */
[----:B------:R-:W-:Y:S01]  /*5d80*/  LOP3.LUT P0, RZ, R9, 0xff, RZ, 0xc0, !PT ;  /* 0x000000ff09ff7812 */ /* 0x000fe2000780c0ff */
[----:B------:R-:W-:Y:S02]  /*5d90*/  IMAD.MOV.U32 R0, RZ, RZ, 0x1 ;  /* 0x00000001ff007424 */ /* 0x000fe400078e00ff */
[----:B------:R-:W-:-:S10]  /*5da0*/  IMAD.MOV.U32 R12, RZ, RZ, RZ ;  /* 0x000000ffff0c7224 */ /* 0x000fd400078e00ff */
[----:B------:R-:W-:Y:S05]  /*5db0*/  @!P0 BRA `(.L_x_166) ;  /* 0x0000000c000c8947 */ /* 0x000fea0003800000 */
[----:B------:R-:W0:Y:S01]  /*5dc0*/  LDC R0, c[0x0][0x28c] ;  /* 0x0000a300ff007b82 */ /* 0x000e220000000800 */
[----:B------:R-:W-:Y:S01]  /*5dd0*/  LOP3.LUT P0, RZ, R3, 0x1f, RZ, 0xc0, !PT ;  /* 0x0000001f03ff7812 */ /* 0x000fe2000780c0ff */
[----:B------:R-:W-:Y:S01]  /*5de0*/  ULDC UR5, c[0x0][0x658] ;  /* 0x0001960000057ab9 */ /* 0x000fe20000000800 */
[----:B------:R-:W-:Y:S01]  /*5df0*/  UMOV UR6, 0xffffffff ;  /* 0xffffffff00067882 */ /* 0x000fe20000000000 */
[----:B------:R-:W-:Y:S01]  /*5e00*/  BSSY B0, `(.L_x_166) ;  /* 0x00000be000007945 */ /* 0x000fe20003800000 */
[----:B------:R-:W-:Y:S01]  /*5e10*/  USHF.L.U32 UR6, UR6, UR5, URZ ;  /* 0x0000000506067299 */ /* 0x000fe2000800063f */
[C---:B------:R-:W-:Y:S01]  /*5e20*/  ISETP.NE.AND P2, PT, R4.reuse, RZ, PT ;  /* 0x000000ff0400720c */ /* 0x040fe20003f45270 */
[----:B------:R-:W-:Y:S01]  /*5e30*/  IMAD.MOV.U32 R13, RZ, RZ, 0x1 ;  /* 0x00000001ff0d7424 */ /* 0x000fe200078e00ff */
[----:B------:R-:W-:Y:S01]  /*5e40*/  ISETP.NE.OR P0, PT, R4, RZ, !P0 ;  /* 0x000000ff0400720c */ /* 0x000fe20004705670 */
[----:B------:R-:W-:Y:S01]  /*5e50*/  IMAD.MOV.U32 R12, RZ, RZ, RZ ;  /* 0x000000ffff0c7224 */ /* 0x000fe200078e00ff */
[----:B------:R-:W-:Y:S01]  /*5e60*/  LOP3.LUT R11, R18, 0x2, RZ, 0xfc, !PT ;  /* 0x00000002120b7812 */ /* 0x000fe200078efcff */
[----:B------:R-:W-:Y:S01]  /*5e70*/  ULDC UR4, c[0x0][0x600] ;  /* 0x0001800000047ab9 */ /* 0x000fe20000000800 */
[----:B------:R-:W-:Y:S01]  /*5e80*/  UMOV UR7, 0x1 ;  /* 0x0000000100077882 */ /* 0x000fe20000000000 */
[----:B------:R-:W-:-:S02]  /*5e90*/  UIADD3 UR15, UR4, -0x1, URZ ;  /* 0xffffffff040f7890 */ /* 0x000fc4000fffe03f */
[----:B------:R-:W-:Y:S02]  /*5ea0*/  USHF.L.U32 UR17, UR7, UR5, URZ ;  /* 0x0000000507117299 */ /* 0x000fe4000800063f */
[----:B------:R-:W-:Y:S01]  /*5eb0*/  ULOP3.LUT UR16, URZ, UR6, URZ, 0x33, !UPT ;  /* 0x000000063f107292 */ /* 0x000fe2000f8e333f */
[----:B------:R-:W-:Y:S01]  /*5ec0*/  ULDC.64 UR20, c[0x0][0x198] ;  /* 0x0000660000147ab9 */ /* 0x000fe20000000a00 */
[----:B0-----:R-:W-:-:S05]  /*5ed0*/  VIADD R0, R0, 0x7f ;  /* 0x0000007f00007836 */ /* 0x001fca0000000000 */
[----:B------:R-:W-:-:S04]  /*5ee0*/  SHF.R.S32.HI R3, RZ, 0x1f, R0 ;  /* 0x0000001fff037819 */ /* 0x000fc80000011400 */
[----:B------:R-:W-:Y:S01]  /*5ef0*/  LEA.HI R3, R3, R0, RZ, 0x7 ;  /* 0x0000000003037211 */ /* 0x000fe200078f38ff */
[----:B------:R-:W-:-:S03]  /*5f00*/  IMAD.MOV.U32 R0, RZ, RZ, 0x1 ;  /* 0x00000001ff007424 */ /* 0x000fc600078e00ff */
[----:B------:R-:W-:-:S05]  /*5f10*/  SHF.R.S32.HI R3, RZ, 0x7, R3 ;  /* 0x00000007ff037819 */ /* 0x000fca0000011403 */
[----:B------:R-:W-:-:S07]  /*5f20*/  VIADD R10, R3, 0x1 ;  /* 0x00000001030a7836 */ /* 0x000fce0000000000 */
.L_x_178:
[----:B------:R-:W-:-:S03]  /*5f30*/  UMOV UR4, 0xffffffff ;  /* 0xffffffff00047882 */ /* 0x000fc60000000000 */
[----:B------:R-:W-:Y:S05]  /*5f40*/  BRA.DIV UR4, `(.L_x_167) ;  /* 0x0000000e04d87947 */ /* 0x000fea000b800000 */
[----:B------:R-:W-:-:S13]  /*5f50*/  ELECT P6, URZ, PT ;  /* 0x00000000003f782f */ /* 0x000fda00038c0000 */
.L_x_191:
[----:B------:R-:W0:Y:S01]  /*5f60*/  LDC R4, c[0x0][0x28c] ;  /* 0x0000a300ff047b82 */ /* 0x000e220000000800 */
[----:B------:R-:W-:Y:S01]  /*5f70*/  BSSY B1, `(.L_x_168) ;  /* 0x0000035000017945 */ /* 0x000fe20003800000 */
[----:B0-----:R-:W-:-:S13]  /*5f80*/  ISETP.LT.OR P6, PT, R4, 0x1, !P6 ;  /* 0x000000010400780c */ /* 0x001fda00077c1670 */
[----:B------:R-:W-:Y:S05]  /*5f90*/  @P6 BRA `(.L_x_169) ;  /* 0x0000000000c86947 */ /* 0x000fea0003800000 */
[----:B------:R-:W-:Y:S02]  /*5fa0*/  IMAD.SHL.U32 R20, R20, 0x80, RZ ;  /* 0x0000008014147824 */ /* 0x000fe400078e00ff */
[----:B------:R-:W-:Y:S02]  /*5fb0*/  IMAD.SHL.U32 R19, R19, 0x80, RZ ;  /* 0x0000008013137824 */ /* 0x000fe400078e00ff */
[----:B------:R-:W-:Y:S02]  /*5fc0*/  IMAD.MOV.U32 R21, RZ, RZ, RZ ;  /* 0x000000ffff157224 */ /* 0x000fe400078e00ff */
[----:B------:R-:W-:Y:S02]  /*5fd0*/  IMAD.MOV.U32 R4, RZ, RZ, R10 ;  /* 0x000000ffff047224 */ /* 0x000fe400078e000a */
[----:B------:R-:W-:Y:S02]  /*5fe0*/  IMAD.MOV.U32 R5, RZ, RZ, R0 ;  /* 0x000000ffff057224 */ /* 0x000fe400078e0000 */
[----:B------:R-:W-:-:S07]  /*5ff0*/  IMAD.MOV.U32 R6, RZ, RZ, R12 ;  /* 0x000000ffff067224 */ /* 0x000fce00078e000c */
.L_x_173:
[----:B------:R-:W0:Y:S01]  /*6000*/  S2R R14, SR_CgaCtaId ;  /* 0x00000000000e7919 */ /* 0x000e220000008800 */
[----:B------:R-:W-:Y:S01]  /*6010*/  MOV R7, 0x400 ;  /* 0x0000040000077802 */ /* 0x000fe20000000f00 */
[----:B------:R-:W1:Y:S03]  /*6020*/  @!P2 LDC R9, c[0x0][0x500] ;  /* 0x00014000ff09ab82 */ /* 0x000e660000000800 */
[----:B0-----:R-:W-:Y:S02]  /*6030*/  LEA R15, R14, R7, 0x18 ;  /* 0x000000070e0f7211 */ /* 0x001fe400078ec0ff */
[----:B------:R-:W-:-:S03]  /*6040*/  SHF.L.U32 R7, R5, 0x1f, RZ ;  /* 0x0000001f05077819 */ /* 0x000fc600000006ff */
[----:B------:R-:W-:-:S04]  /*6050*/  IMAD R14, R6, 0x8, R15 ;  /* 0x00000008060e7824 */ /* 0x000fc800078e020f */
[----:B------:R-:W0:Y:S02]  /*6060*/  SYNCS.PHASECHK.TRANS64.TRYWAIT P1, [R14+URZ+0x30], R7 ;  /* 0x000030070e0075a7 */ /* 0x000e24000802017f */
[----:B01----:R-:W-:Y:S05]  /*6070*/  @!P1 BRA `(.L_x_170) ;  /* 0x0000000c00ac9947 */ /* 0x003fea0003800000 */
.L_x_192:
[----:B0-----:R-:W-:Y:S01]  /*6080*/  PRMT R7, R11, 0x9910, RZ ;  /* 0x000099100b077816 */ /* 0x001fe200000000ff */
[----:B------:R0:W-:Y:S03]  /*6090*/  @!P2 SYNCS.ARRIVE.TRANS64 RZ, [R14+URZ], R9 ;  /* 0x000000090effa9a7 */ /* 0x0001e6000800003f */
[----:B------:R-:W-:-:S13]  /*60a0*/  ISETP.NE.AND P1, PT, R7, 0x2, PT ;  /* 0x000000020700780c */ /* 0x000fda0003f25270 */
[----:B0-----:R-:W-:Y:S05]  /*60b0*/  @P1 BRA `(.L_x_171) ;  /* 0x0000000000041947 */ /* 0x001fea0003800000 */
[----:B------:R-:W-:Y:S01]  /*60c0*/  BPT.TRAP 0x1 ;  /* 0x000000040000795c */ /* 0x000fe20000300000 */
.L_x_171:
[----:B------:R-:W-:Y:S05]  /*60d0*/  @P0 BRA `(.L_x_172) ;  /* 0x0000000000040947 */ /* 0x000fea0003800000 */
[----:B------:R-:W-:Y:S01]  /*60e0*/  BPT.TRAP 0x1 ;  /* 0x000000040000795c */ /* 0x000fe20000300000 */
.L_x_172:
[----:B------:R-:W-:Y:S01]  /*60f0*/  IMAD R15, R6, 0x4000, R15 ;  /* 0x00004000060f7824 */ /* 0x000fe200078e020f */
[----:B------:R-:W-:Y:S01]  /*6100*/  R2UR UR9, R14 ;  /* 0x000000000e0972ca */ /* 0x000fe200000e0000 */
[----:B------:R-:W-:Y:S01]  /*6110*/  VIADD R4, R4, 0xffffffff ;  /* 0xffffffff04047836 */ /* 0x000fe20000000000 */
[----:B------:R-:W-:Y:S01]  /*6120*/  UIADD3 UR4, UP0, UR20, 0xf0, URZ ;  /* 0x000000f014047890 */ /* 0x000fe2000ff1e03f */
[----:B------:R-:W-:Y:S01]  /*6130*/  R2UR UR11, R19 ;  /* 0x00000000130b72ca */ /* 0x000fe200000e0000 */
[----:B------:R-:W-:Y:S01]  /*6140*/  UIADD3 UR22, UP1, UR20, 0x1f0, URZ ;  /* 0x000001f014167890 */ /* 0x000fe2000ff3e03f */
[----:B------:R-:W-:Y:S01]  /*6150*/  R2UR UR8, R15 ;  /* 0x000000000f0872ca */ /* 0x000fe200000e0000 */
[----:B------:R-:W-:Y:S01]  /*6160*/  UIADD3.X UR5, URZ, UR21, URZ, UP0, !UPT ;  /* 0x000000153f057290 */ /* 0x000fe200087fe43f */
[C---:B------:R-:W-:Y:S01]  /*6170*/  R2UR UR10, R21.reuse ;  /* 0x00000000150a72ca */ /* 0x040fe200000e0000 */
[----:B------:R-:W-:Y:S01]  /*6180*/  VIADD R6, R6, 0x1 ;  /* 0x0000000106067836 */ /* 0x000fe20000000000 */
[----:B------:R-:W-:Y:S01]  /*6190*/  R2UR UR12, R8 ;  /* 0x00000000080c72ca */ /* 0x000fe200000e0000 */
[----:B------:R-:W-:Y:S01]  /*61a0*/  UIADD3.X UR23, URZ, UR21, URZ, UP1, !UPT ;  /* 0x000000153f177290 */ /* 0x000fe20008ffe43f */
[----:B------:R-:W-:Y:S01]  /*61b0*/  R2UR UR18, R20 ;  /* 0x00000000141272ca */ /* 0x000fe200000e0000 */
[----:B------:R-:W-:Y:S01]  /*61c0*/  UMOV UR6, 0x0 ;  /* 0x0000000000067882 */ /* 0x000fe20000000000 */
[----:B------:R-:W-:Y:S01]  /*61d0*/  ISETP.GT.AND P3, PT, R4, 0x1, PT ;  /* 0x000000010400780c */ /* 0x000fe20003f64270 */
[----:B------:R-:W-:Y:S01]  /*61e0*/  UMOV UR7, 0x10000000 ;  /* 0x1000000000077882 */ /* 0x000fe20000000000 */
[----:B------:R-:W-:Y:S01]  /*61f0*/  ISETP.NE.AND P1, PT, R6, 0x6, PT ;  /* 0x000000060600780c */ /* 0x000fe20003f25270 */
[----:B------:R-:W-:-:S02]  /*6200*/  VIADD R21, R21, 0x80 ;  /* 0x0000008015157836 */ /* 0x000fc40000000000 */
[----:B------:R-:W-:Y:S01]  /*6210*/  UIADD3 UR13, UR8, 0x180, URZ ;  /* 0x00000180080d7890 */ /* 0x000fe2000fffe03f */
[----:B------:R-:W-:Y:S01]  /*6220*/  SEL R14, RZ, 0x1, P1 ;  /* 0x00000001ff0e7807 */ /* 0x000fe20000800000 */
[----:B------:R-:W-:Y:S01]  /*6230*/  UIADD3 UR14, UR8, 0x18180, URZ ;  /* 0x00018180080e7890 */ /* 0x000fe2000fffe03f */
[----:B------:R-:W-:Y:S02]  /*6240*/  SEL R6, R6, RZ, P1 ;  /* 0x000000ff06067207 */ /* 0x000fe40000800000 */
[----:B------:R-:W-:Y:S02]  /*6250*/  LOP3.LUT R5, R5, R14, RZ, 0x3c, !PT ;  /* 0x0000000e05057212 */ /* 0x000fe400078e3cff */
[----:B------:R-:W-:Y:S02]  /*6260*/  UMOV UR8, UR13 ;  /* 0x0000000d00087c82 */ /* 0x000fe40008000000 */
[----:B------:R0:W-:Y:S02]  /*6270*/  UTMALDG.3D [UR8], [UR4], desc[UR6] ;  /* 0x00000608040075b4 */ /* 0x0001e40008011000 */
[----:B0-----:R-:W-:Y:S01]  /*6280*/  UMOV UR8, UR14 ;  /* 0x0000000e00087c82 */ /* 0x001fe20008000000 */
[----:B------:R-:W-:-:S02]  /*6290*/  UMOV UR11, UR18 ;  /* 0x00000012000b7c82 */ /* 0x000fc40008000000 */
[----:B------:R0:W-:Y:S02]  /*62a0*/  UTMALDG.3D [UR8], [UR22], desc[UR6] ;  /* 0x00000608160075b4 */ /* 0x0001e40008011000 */
[----:B0-----:R-:W-:Y:S05]  /*62b0*/  @P3 BRA `(.L_x_173) ;  /* 0xfffffffc00503947 */ /* 0x001fea000383ffff */
.L_x_169:
[----:B------:R-:W-:Y:S05]  /*62c0*/  BSYNC B1 ;  /* 0x0000000000017941 */ /* 0x000fea0003800000 */
.L_x_168:
[----:B------:R-:W-:Y:S01]  /*62d0*/  LOP3.LUT P3, RZ, R13, 0xff, RZ, 0xc0, !PT ;  /* 0x000000ff0dff7812 */ /* 0x000fe2000786c0ff */
[----:B------:R-:W-:Y:S01]  /*62e0*/  IMAD.IADD R12, R3, 0x1, R12 ;  /* 0x00000001030c7824 */ /* 0x000fe200078e020c */
[----:B------:R-:W-:Y:S01]  /*62f0*/  IADD3 R16, P4, R16, UR36, RZ ;  /* 0x0000002410107c10 */ /* 0x000fe2000ff9e0ff */
[----:B------:R-:W-:Y:S01]  /*6300*/  ULDC.64 UR4, c[0x0][0x650] ;  /* 0x0001940000047ab9 */ /* 0x000fe20000000a00 */
[----:B------:R-:W-:Y:S01]  /*6310*/  BSSY B1, `(.L_x_174) ;  /* 0x000006a000017945 */ /* 0x000fe20003800000 */
[----:B------:R-:W-:Y:S01]  /*6320*/  IMAD.MOV.U32 R19, RZ, RZ, -0x1 ;  /* 0xffffffffff137424 */ /* 0x000fe200078e00ff */
[----:B------:R-:W-:Y:S01]  /*6330*/  ISETP.GT.U32.AND P1, PT, R12, 0x5, PT ;  /* 0x000000050c00780c */ /* 0x000fe20003f24070 */
[----:B------:R-:W-:Y:S01]  /*6340*/  IMAD.MOV.U32 R20, RZ, RZ, -0x1 ;  /* 0xffffffffff147424 */ /* 0x000fe200078e00ff */
[----:B------:R-:W-:Y:S01]  /*6350*/  IADD3.X R17, R17, UR42, RZ, P4, !PT ;  /* 0x0000002a11117c10 */ /* 0x000fe2000a7fe4ff */
[----:B------:R-:W-:Y:S01]  /*6360*/  IMAD.MOV.U32 R8, RZ, RZ, -0x1 ;  /* 0xffffffffff087424 */ /* 0x000fe200078e00ff */
[----:B------:R-:W-:-:S02]  /*6370*/  ISETP.LT.U32.AND P1, PT, R3, 0x6, P1 ;  /* 0x000000060300780c */ /* 0x000fc40000f21070 */
[----:B------:R-:W-:Y:S01]  /*6380*/  PRMT R13, RZ, 0x7610, R13 ;  /* 0x00007610ff0d7816 */ /* 0x000fe2000000000d */
[----:B------:R-:W0:Y:S01]  /*6390*/  @P3 S2R R5, SR_CgaCtaId ;  /* 0x0000000000053919 */ /* 0x000e220000008800 */
[----:B------:R-:W-:-:S04]  /*63a0*/  @P3 MOV R4, 0x400 ;  /* 0x0000040000043802 */ /* 0x000fc80000000f00 */
[----:B0-----:R-:W-:Y:S01]  /*63b0*/  @P3 LEA R6, R5, R4, 0x18 ;  /* 0x0000000405063211 */ /* 0x001fe200078ec0ff */
[----:B------:R-:W-:-:S03]  /*63c0*/  IMAD.WIDE.U32 R4, R12, -0x55555555, RZ ;  /* 0xaaaaaaab0c047825 */ /* 0x000fc600078e00ff */
[----:B------:R0:W-:Y:S01]  /*63d0*/  @P3 SYNCS.ARRIVE.TRANS64.A1T0 RZ, [R6+URZ+0x78], RZ ;  /* 0x000078ff06ff39a7 */ /* 0x0001e2000810003f */
[----:B------:R-:W-:Y:S02]  /*63e0*/  ISETP.GE.U32.AND P3, PT, R3, 0x6, PT ;  /* 0x000000060300780c */ /* 0x000fe40003f66070 */
[----:B------:R-:W-:Y:S02]  /*63f0*/  SHF.R.U32.HI R7, RZ, 0x2, R5 ;  /* 0x00000002ff077819 */ /* 0x000fe40000011605 */
[----:B------:R-:W-:Y:S02]  /*6400*/  SEL R5, RZ, 0x1, !P1 ;  /* 0x00000001ff057807 */ /* 0x000fe40004800000 */
[----:B------:R-:W-:Y:S01]  /*6410*/  ISETP.GE.U32.AND P1, PT, R16, UR4, PT ;  /* 0x0000000410007c0c */ /* 0x000fe2000bf26070 */
[----:B------:R-:W-:Y:S01]  /*6420*/  IMAD R12, R7, -0x6, R12 ;  /* 0xfffffffa070c7824 */ /* 0x000fe200078e020c */
[----:B------:R-:W-:Y:S02]  /*6430*/  LOP3.LUT R0, R0, R5, RZ, 0x3c, !PT ;  /* 0x0000000500007212 */ /* 0x000fe400078e3cff */
[----:B------:R-:W-:-:S02]  /*6440*/  ISETP.GE.U32.AND.EX P1, PT, R17, UR5, PT, P1 ;  /* 0x0000000511007c0c */ /* 0x000fc4000bf26110 */
[----:B------:R-:W-:Y:S02]  /*6450*/  PRMT R4, RZ, 0x7610, R4 ;  /* 0x00007610ff047816 */ /* 0x000fe40000000004 */
[----:B------:R-:W-:-:S09]  /*6460*/  @P3 LOP3.LUT R0, R0, 0x1, R7, 0x78, !PT ;  /* 0x0000000100003812 */ /* 0x000fd200078e7807 */
[----:B0-----:R-:W-:Y:S05]  /*6470*/  @P1 BRA `(.L_x_175) ;  /* 0x00000004004c1947 */ /* 0x001fea0003800000 */
[----:B------:R-:W-:Y:S01]  /*6480*/  ULDC.64 UR4, c[0x0][0x628] ;  /* 0x00018a0000047ab9 */ /* 0x000fe20000000a00 */
[----:B------:R-:W0:Y:S01]  /*6490*/  S2R R15, SR_CTAID.X ;  /* 0x00000000000f7919 */ /* 0x000e220000002500 */
[----:B------:R-:W-:Y:S01]  /*64a0*/  ISETP.NE.U32.AND P1, PT, RZ, UR4, PT ;  /* 0x00000004ff007c0c */ /* 0x000fe2000bf25070 */
[----:B------:R-:W-:Y:S01]  /*64b0*/  ULDC UR7, c[0x0][0x630] ;  /* 0x00018c0000077ab9 */ /* 0x000fe20000000800 */
[----:B------:R-:W-:Y:S01]  /*64c0*/  IMAD.MOV.U32 R4, RZ, RZ, R16 ;  /* 0x000000ffff047224 */ /* 0x000fe200078e0010 */
[----:B------:R-:W1:Y:S01]  /*64d0*/  S2R R14, SR_CTAID.Y ;  /* 0x00000000000e7919 */ /* 0x000e620000002600 */
[----:B------:R-:W-:Y:S01]  /*64e0*/  ISETP.NE.AND.EX P1, PT, RZ, UR5, PT, P1 ;  /* 0x00000005ff007c0c */ /* 0x000fe2000bf25310 */
[----:B------:R-:W-:-:S12]  /*64f0*/  IMAD.MOV.U32 R5, RZ, RZ, R17 ;  /* 0x000000ffff057224 */ /* 0x000fd800078e0011 */
[----:B------:R-:W-:Y:S05]  /*6500*/  @!P1 BRA `(.L_x_176) ;  /* 0x0000000000289947 */ /* 0x000fea0003800000 */
[----:B------:R-:W-:Y:S02]  /*6510*/  ULDC UR6, c[0x0][0x634] ;  /* 0x00018d0000067ab9 */ /* 0x000fe40000000800 */
[----:B------:R-:W-:-:S05]  /*6520*/  IADD3 R9, P1, R16, UR6, RZ ;  /* 0x0000000610097c10 */ /* 0x000fca000ff3e0ff */
[----:B------:R-:W-:-:S04]  /*6530*/  IMAD.X R19, RZ, RZ, R17, P1 ;  /* 0x000000ffff137224 */ /* 0x000fc800008e0611 */
[----:B------:R-:W-:-:S04]  /*6540*/  IMAD.WIDE.U32 R6, R19, UR4, RZ ;  /* 0x0000000413067c25 */ /* 0x000fc8000f8e00ff */
[----:B------:R-:W-:-:S04]  /*6550*/  IMAD.WIDE.U32 R6, P1, R9, UR5, R6 ;  /* 0x0000000509067c25 */ /* 0x000fc8000f820006 */
[----:B------:R-:W-:-:S04]  /*6560*/  IMAD.WIDE.U32 R8, R9, UR4, RZ ;  /* 0x0000000409087c25 */ /* 0x000fc8000f8e00ff */
[----:B------:R-:W-:Y:S01]  /*6570*/  IMAD.X R5, RZ, RZ, RZ, P1 ;  /* 0x000000ffff057224 */ /* 0x000fe200008e06ff */
[----:B------:R-:W-:Y:S01]  /*6580*/  IADD3 RZ, P1, R9, R6, RZ ;  /* 0x0000000609ff7210 */ /* 0x000fe20007f3e0ff */
[----:B------:R-:W-:-:S04]  /*6590*/  IMAD.MOV.U32 R4, RZ, RZ, R7 ;  /* 0x000000ffff047224 */ /* 0x000fc800078e0007 */
[----:B------:R-:W-:-:S08]  /*65a0*/  IMAD.WIDE.U32.X R4, R19, UR5, R4, P1 ;  /* 0x0000000513047c25 */ /* 0x000fd000088e0404 */
.L_x_176:
[--C-:B------:R-:W-:Y:S01]  /*65b0*/  SHF.R.U64 R8, R4, UR7, R5.reuse ;  /* 0x0000000704087c19 */ /* 0x100fe20008001205 */
[----:B------:R-:W-:Y:S01]  /*65c0*/  ULDC.64 UR4, c[0x0][0x620] ;  /* 0x0001880000047ab9 */ /* 0x000fe20000000a00 */
[----:B------:R-:W-:Y:S01]  /*65d0*/  SHF.R.U32.HI R4, RZ, UR7, R5 ;  /* 0x00000007ff047c19 */ /* 0x000fe20008011605 */
[----:B------:R-:W2:Y:S01]  /*65e0*/  LDC R24, c[0x0][0x144] ;  /* 0x00005100ff187b82 */ /* 0x000ea20000000800 */
[----:B------:R-:W-:Y:S01]  /*65f0*/  IADD3 R7, P1, RZ, -R8, RZ ;  /* 0x80000008ff077210 */ /* 0x000fe20007f3e0ff */
[----:B------:R-:W-:Y:S01]  /*6600*/  ULDC.64 UR8, c[0x0][0x640] ;  /* 0x0001900000087ab9 */ /* 0x000fe20000000a00 */
[----:B0-----:R-:W-:Y:S01]  /*6610*/  I2FP.F32.U32 R9, R15 ;  /* 0x0000000f00097245 */ /* 0x001fe20000201000 */
[----:B------:R-:W-:Y:S02]  /*6620*/  ULDC UR6, c[0x0][0x608] ;  /* 0x0001820000067ab9 */ /* 0x000fe40000000800 */
[----:B------:R-:W-:Y:S01]  /*6630*/  IMAD.X R4, RZ, RZ, ~R4, P1 ;  /* 0x000000ffff047224 */ /* 0x000fe200008e0e04 */
[----:B------:R-:W-:Y:S01]  /*6640*/  ISETP.NE.U32.AND P1, PT, RZ, UR8, PT ;  /* 0x00000008ff007c0c */ /* 0x000fe2000bf25070 */
[----:B------:R-:W0:Y:S02]  /*6650*/  LDC R21, c[0x0][0x148] ;  /* 0x00005200ff157b82 */ /* 0x000e240000000800 */
[----:B------:R-:W-:Y:S01]  /*6660*/  IMAD R6, R4, UR4, RZ ;  /* 0x0000000404067c24 */ /* 0x000fe2000f8e02ff */
[----:B------:R-:W-:Y:S01]  /*6670*/  ISETP.NE.AND.EX P1, PT, RZ, UR9, PT, P1 ;  /* 0x00000009ff007c0c */ /* 0x000fe2000bf25310 */
[----:B------:R-:W-:Y:S01]  /*6680*/  IMAD.WIDE.U32 R4, R7, UR4, R16 ;  /* 0x0000000407047c25 */ /* 0x000fe2000f8e0010 */
[----:B------:R-:W-:-:S03]  /*6690*/  ULDC UR4, c[0x0][0x150] ;  /* 0x0000540000047ab9 */ /* 0x000fc60000000800 */
[----:B------:R-:W-:Y:S02]  /*66a0*/  IMAD R7, R7, UR5, R6 ;  /* 0x0000000507077c24 */ /* 0x000fe4000f8e0206 */
[----:B------:R-:W-:Y:S01]  /*66b0*/  FMUL R6, R9, UR4 ;  /* 0x0000000409067c20 */ /* 0x000fe20008400000 */
[----:B------:R-:W-:Y:S01]  /*66c0*/  ULDC UR4, c[0x0][0x618] ;  /* 0x0001860000047ab9 */ /* 0x000fe20000000800 */
[----:B------:R-:W-:Y:S01]  /*66d0*/  ULDC UR5, c[0x0][0x154] ;  /* 0x0000550000057ab9 */ /* 0x000fe20000000800 */
[----:B------:R-:W-:-:S03]  /*66e0*/  IMAD.IADD R5, R5, 0x1, R7 ;  /* 0x0000000105057824 */ /* 0x000fc600078e0207 */
[----:B------:R-:W3:Y:S02]  /*66f0*/  F2I.U32.TRUNC.NTZ R6, R6 ;  /* 0x0000000600067305 */ /* 0x000ee4000020f000 */
[----:B------:R-:W-:Y:S02]  /*6700*/  SHF.R.U64 R9, R4, UR4, R5 ;  /* 0x0000000404097c19 */ /* 0x000fe40008001205 */
[----:B-1----:R-:W-:-:S05]  /*6710*/  I2FP.F32.U32 R4, R14 ;  /* 0x0000000e00047245 */ /* 0x002fca0000201000 */
[----:B------:R-:W-:Y:S01]  /*6720*/  FMUL R22, R4, UR5 ;  /* 0x0000000504167c20 */ /* 0x000fe20008400000 */
[----:B------:R-:W-:Y:S01]  /*6730*/  SHF.R.U32.HI R4, RZ, UR4, R5 ;  /* 0x00000004ff047c19 */ /* 0x000fe20008011605 */
[----:B------:R-:W-:-:S03]  /*6740*/  ULDC UR4, c[0x0][0x658] ;  /* 0x0001960000047ab9 */ /* 0x000fc60000000800 */
[--C-:B------:R-:W-:Y:S01]  /*6750*/  SHF.R.U64 R20, R9, UR6, R4.reuse ;  /* 0x0000000609147c19 */ /* 0x100fe20008001204 */
[----:B------:R-:W1:Y:S01]  /*6760*/  F2I.U32.TRUNC.NTZ R22, R22 ;  /* 0x0000001600167305 */ /* 0x000e62000020f000 */
[----:B------:R-:W-:Y:S01]  /*6770*/  SHF.R.U32.HI R5, RZ, UR6, R4 ;  /* 0x00000006ff057c19 */ /* 0x000fe20008011604 */
[----:B---3--:R-:W-:-:S03]  /*6780*/  IMAD.MOV R6, RZ, RZ, -R6 ;  /* 0x000000ffff067224 */ /* 0x008fc600078e0a06 */
[----:B------:R-:W-:Y:S01]  /*6790*/  SHF.R.U64 R19, R20, UR4, R5 ;  /* 0x0000000414137c19 */ /* 0x000fe20008001205 */
[----:B--2---:R-:W-:Y:S01]  /*67a0*/  IMAD R15, R24, R6, R15 ;  /* 0x00000006180f7224 */ /* 0x004fe200078e020f */
[----:B------:R-:W-:-:S03]  /*67b0*/  SHF.R.U32.HI R23, RZ, UR4, R5 ;  /* 0x00000004ff177c19 */ /* 0x000fc60008011605 */
[----:B------:R-:W-:Y:S02]  /*67c0*/  IMAD.MOV.U32 R4, RZ, RZ, R19 ;  /* 0x000000ffff047224 */ /* 0x000fe400078e0013 */
[----:B------:R-:W-:Y:S01]  /*67d0*/  IMAD.MOV.U32 R5, RZ, RZ, R23 ;  /* 0x000000ffff057224 */ /* 0x000fe200078e0017 */
[----:B-1----:R-:W-:Y:S06]  /*67e0*/  @!P1 BRA `(.L_x_177) ;  /* 0x0000000000289947 */ /* 0x002fec0003800000 */
[----:B------:R-:W-:Y:S02]  /*67f0*/  ULDC UR4, c[0x0][0x64c] ;  /* 0x0001930000047ab9 */ /* 0x000fe40000000800 */
[----:B------:R-:W-:-:S05]  /*6800*/  IADD3 R5, P1, R19, UR4, RZ ;  /* 0x0000000413057c10 */ /* 0x000fca000ff3e0ff */
[----:B------:R-:W-:-:S04]  /*6810*/  IMAD.X R23, RZ, RZ, R23, P1 ;  /* 0x000000ffff177224 */ /* 0x000fc800008e0617 */
[----:B------:R-:W-:-:S04]  /*6820*/  IMAD.WIDE.U32 R6, R23, UR8, RZ ;  /* 0x0000000817067c25 */ /* 0x000fc8000f8e00ff */
[----:B------:R-:W-:-:S04]  /*6830*/  IMAD.WIDE.U32 R6, P1, R5, UR9, R6 ;  /* 0x0000000905067c25 */ /* 0x000fc8000f820006 */
[----:B------:R-:W-:-:S04]  /*6840*/  IMAD.WIDE.U32 R4, R5, UR8, RZ ;  /* 0x0000000805047c25 */ /* 0x000fc8000f8e00ff */
[----:B------:R-:W-:Y:S01]  /*6850*/  IMAD.MOV.U32 R4, RZ, RZ, R7 ;  /* 0x000000ffff047224 */ /* 0x000fe200078e0007 */
[----:B------:R-:W-:Y:S01]  /*6860*/  IADD3 RZ, P3, R5, R6, RZ ;  /* 0x0000000605ff7210 */ /* 0x000fe20007f7e0ff */
[----:B------:R-:W-:-:S04]  /*6870*/  IMAD.X R5, RZ, RZ, RZ, P1 ;  /* 0x000000ffff057224 */ /* 0x000fc800008e06ff */
[----:B------:R-:W-:-:S08]  /*6880*/  IMAD.WIDE.U32.X R4, R23, UR9, R4, P3 ;  /* 0x0000000917047c25 */ /* 0x000fd000098e0404 */
.L_x_177:
[----:B------:R-:W-:Y:S01]  /*6890*/  ISETP.NE.AND P1, PT, R2, 0x1, PT ;  /* 0x000000010200780c */ /* 0x000fe20003f25270 */
[----:B------:R-:W-:Y:S01]  /*68a0*/  ULDC UR4, c[0x0][0x648] ;  /* 0x0001920000047ab9 */ /* 0x000fe20000000800 */
[----:B------:R-:W-:Y:S01]  /*68b0*/  LOP3.LUT R20, R20, UR16, RZ, 0xc0, !PT ;  /* 0x0000001014147c12 */ /* 0x000fe2000f8ec0ff */
[----:B------:R-:W-:Y:S01]  /*68c0*/  IMAD.MOV R22, RZ, RZ, -R22 ;  /* 0x000000ffff167224 */ /* 0x000fe200078e0a16 */
[----:B------:R-:W-:Y:S01]  /*68d0*/  SHF.R.U64 R5, R4, UR4, R5 ;  /* 0x0000000404057c19 */ /* 0x000fe20008001205 */
[----:B------:R-:W-:Y:S01]  /*68e0*/  ULDC UR4, c[0x0][0x638] ;  /* 0x00018e0000047ab9 */ /* 0x000fe20000000800 */
[----:B------:R-:W-:Y:S01]  /*68f0*/  LOP3.LUT R6, R9, UR15, RZ, 0xc0, !PT ;  /* 0x0000000f09067c12 */ /* 0x000fe2000f8ec0ff */
[----:B------:R-:W-:Y:S02]  /*6900*/  ULDC UR5, c[0x0][0x610] ;  /* 0x0001840000057ab9 */ /* 0x000fe40000000800 */
[----:B------:R-:W-:Y:S02]  /*6910*/  IMAD.MOV R4, RZ, RZ, -R5 ;  /* 0x000000ffff047224 */ /* 0x000fe400078e0a05 */
[----:B------:R-:W-:-:S02]  /*6920*/  IMAD R20, R5, UR17, R20 ;  /* 0x0000001105147c24 */ /* 0x000fc4000f8e0214 */
[----:B0-----:R-:W-:Y:S02]  /*6930*/  @P1 IMAD R15, R21, R22, R14 ;  /* 0x00000016150f1224 */ /* 0x001fe400078e020e */
[----:B------:R-:W-:Y:S01]  /*6940*/  IMAD R19, R4, UR4, R19 ;  /* 0x0000000404137c24 */ /* 0x000fe2000f8e0213 */
[----:B------:R-:W-:Y:S01]  /*6950*/  ULDC UR4, c[0x0][0x600] ;  /* 0x0001800000047ab9 */ /* 0x000fe20000000800 */
[----:B------:R-:W-:Y:S02]  /*6960*/  IMAD R15, R20, UR5, R15 ;  /* 0x00000005140f7c24 */ /* 0x000fe4000f8e020f */
[----:B------:R-:W-:Y:S02]  /*6970*/  IMAD R6, R19, UR4, R6 ;  /* 0x0000000413067c24 */ /* 0x000fe4000f8e0206 */
[----:B------:R-:W-:-:S03]  /*6980*/  IMAD.MOV.U32 R4, RZ, RZ, 0x1 ;  /* 0x00000001ff047424 */ /* 0x000fc600078e00ff */
[----:B------:R-:W-:Y:S02]  /*6990*/  SEL R20, R6, R15, !P1 ;  /* 0x0000000f06147207 */ /* 0x000fe40004800000 */
[----:B------:R-:W-:-:S07]  /*69a0*/  SEL R19, R15, R6, !P1 ;  /* 0x000000060f137207 */ /* 0x000fce0004800000 */
.L_x_175:
[----:B------:R-:W-:Y:S05]  /*69b0*/  BSYNC B1 ;  /* 0x0000000000017941 */ /* 0x000fea0003800000 */
.L_x_174:
[----:B------:R-:W-:-:S13]  /*69c0*/  LOP3.LUT P1, RZ, R4, 0xff, RZ, 0xc0, !PT ;  /* 0x000000ff04ff7812 */ /* 0x000fda000782c0ff */
[----:B------:R-:W-:Y:S05]  /*69d0*/  @P1 BRA `(.L_x_178) ;  /* 0xfffffff400541947 */ /* 0x000fea000383ffff */
[----:B------:R-:W-:Y:S05]  /*69e0*/  BSYNC B0 ;  /* 0x0000000000007941 */ /* 0x000fea0003800000 */
.L_x_166:
[----:B------:R-:W-:-:S03]  /*69f0*/  UMOV UR4, 0xffffffff ;  /* 0xffffffff00047882 */ /* 0x000fc60000000000 */
[----:B------:R-:W-:Y:S05]  /*6a00*/  BRA.DIV UR4, `(.L_x_179) ;  /* 0x00000006045c7947 */ /* 0x000fea000b800000 */
[----:B------:R-:W-:-:S13]  /*6a10*/  ELECT P6, URZ, PT ;  /* 0x00000000003f782f */ /* 0x000fda00038c0000 */
.L_x_195:
[----:B------:R-:W-:Y:S04]  /*6a20*/  BSSY B0, `(.L_x_180) ;  /* 0x000003d000007945 */ /* 0x000fe80003800000 */
[----:B------:R-:W-:Y:S05]  /*6a30*/  @!P6 BRA `(.L_x_181) ;  /* 0x0000000000ece947 */ /* 0x000fea0003800000 */
[----:B------:R-:W-:-:S04]  /*6a40*/  LOP3.LUT R18, R18, 0x2, RZ, 0xfc, !PT ;  /* 0x0000000212127812 */ /* 0x000fc800078efcff */
[----:B------:R-:W-:-:S13]  /*6a50*/  ISETP.NE.AND P0, PT, R18, 0x3, PT ;  /* 0x000000031200780c */ /* 0x000fda0003f05270 */
[----:B------:R-:W-:Y:S05]  /*6a60*/  @!P0 BRA `(.L_x_182) ;  /* 0x0000000000048947 */ /* 0x000fea0003800000 */
[----:B------:R-:W-:Y:S01]  /*6a70*/  BPT.TRAP 0x1 ;  /* 0x000000040000795c */ /* 0x000fe20000300000 */
.L_x_182:
[----:B------:R-:W0:Y:S01]  /*6a80*/  S2R R3, SR_CgaCtaId ;  /* 0x0000000000037919 */ /* 0x000e220000008800 */
[----:B------:R-:W-:-:S04]  /*6a90*/  MOV R2, 0x400 ;  /* 0x0000040000027802 */ /* 0x000fc80000000f00 */
[----:B0-----:R-:W-:Y:S02]  /*6aa0*/  LEA R3, R3, R2, 0x18 ;  /* 0x0000000203037211 */ /* 0x001fe400078ec0ff */
[----:B------:R-:W-:-:S03]  /*6ab0*/  SHF.L.U32 R2, R0, 0x1f, RZ ;  /* 0x0000001f00027819 */ /* 0x000fc600000006ff */
[----:B------:R-:W-:-:S04]  /*6ac0*/  VIADD R3, R3, 0x30 ;  /* 0x0000003003037836 */ /* 0x000fc80000000000 */
[C---:B------:R-:W-:Y:S02]  /*6ad0*/  IMAD R7, R12.reuse, 0x8, R3 ;  /* 0x000000080c077824 */ /* 0x040fe400078e0203 */
[----:B------:R-:W-:Y:S02]  /*6ae0*/  VIADD R12, R12, 0x1 ;  /* 0x000000010c0c7836 */ /* 0x000fe40000000000 */
[----:B------:R-:W0:Y:S03]  /*6af0*/  SYNCS.PHASECHK.TRANS64.TRYWAIT P0, [R7+URZ], R2 ;  /* 0x00000002070075a7 */ /* 0x000e26000800017f */
[----:B------:R-:W-:-:S04]  /*6b00*/  ISETP.NE.AND P1, PT, R12, 0x6, PT ;  /* 0x000000060c00780c */ /* 0x000fc80003f25270 */
[----:B------:R-:W-:Y:S02]  /*6b10*/  SEL R5, RZ, 0x1, P1 ;  /* 0x00000001ff057807 */ /* 0x000fe40000800000 */
[----:B------:R-:W-:Y:S02]  /*6b20*/  SEL R12, R12, RZ, P1 ;  /* 0x000000ff0c0c7207 */ /* 0x000fe40000800000 */
[----:B------:R-:W-:-:S03]  /*6b30*/  LOP3.LUT R5, R0, R5, RZ, 0x3c, !PT ;  /* 0x0000000500057212 */ /* 0x000fc600078e3cff */
[----:B------:R-:W-:Y:S01]  /*6b40*/  IMAD R9, R12, 0x8, R3 ;  /* 0x000000080c097824 */ /* 0x000fe200078e0203 */
[----:B------:R-:W-:Y:S01]  /*6b50*/  SHF.L.U32 R4, R5, 0x1f, RZ ;  /* 0x0000001f05047819 */ /* 0x000fe200000006ff */
[----:B0-----:R-:W-:Y:S06]  /*6b60*/  @!P0 BRA `(.L_x_183) ;  /* 0x0000000400248947 */ /* 0x001fec0003800000 */
.L_x_196:
[----:B------:R-:W1:Y:S01]  /*6b70*/  SYNCS.PHASECHK.TRANS64.TRYWAIT P0, [R9+URZ], R4 ;  /* 0x00000004090075a7 */ /* 0x000e62000800017f */
[----:B------:R-:W-:-:S05]  /*6b80*/  VIADD R0, R12, 0x1 ;  /* 0x000000010c007836 */ /* 0x000fca0000000000 */
[----:B------:R-:W-:-:S04]  /*6b90*/  ISETP.NE.AND P1, PT, R0, 0x6, PT ;  /* 0x000000060000780c */ /* 0x000fc80003f25270 */
[----:B0-----:R-:W-:Y:S02]  /*6ba0*/  SEL R2, RZ, 0x1, P1 ;  /* 0x00000001ff027807 */ /* 0x001fe40000800000 */
[----:B------:R-:W-:Y:S02]  /*6bb0*/  SEL R0, R0, RZ, P1 ;  /* 0x000000ff00007207 */ /* 0x000fe40000800000 */
[----:B------:R-:W-:-:S03]  /*6bc0*/  LOP3.LUT R7, R5, R2, RZ, 0x3c, !PT ;  /* 0x0000000205077212 */ /* 0x000fc600078e3cff */
[----:B------:R-:W-:Y:S01]  /*6bd0*/  IMAD R6, R0, 0x8, R3 ;  /* 0x0000000800067824 */ /* 0x000fe200078e0203 */
[----:B------:R-:W-:Y:S01]  /*6be0*/  SHF.L.U32 R5, R7, 0x1f, RZ ;  /* 0x0000001f07057819 */ /* 0x000fe200000006ff */
[----:B-1----:R-:W-:Y:S06]  /*6bf0*/  @!P0 BRA `(.L_x_184) ;  /* 0x0000000400148947 */ /* 0x002fec0003800000 */
.L_x_197:
[----:B------:R-:W1:Y:S01]  /*6c00*/  SYNCS.PHASECHK.TRANS64.TRYWAIT P0, [R6+URZ], R5 ;  /* 0x00000005060075a7 */ /* 0x000e62000800017f */
[----:B------:R-:W-:-:S05]  /*6c10*/  VIADD R0, R0, 0x1 ;  /* 0x0000000100007836 */ /* 0x000fca0000000000 */
[----:B------:R-:W-:-:S04]  /*6c20*/  ISETP.NE.AND P1, PT, R0, 0x6, PT ;  /* 0x000000060000780c */ /* 0x000fc80003f25270 */
[----:B------:R-:W-:Y:S02]  /*6c30*/  SEL R2, RZ, 0x1, P1 ;  /* 0x00000001ff027807 */ /* 0x000fe40000800000 */
[----:B------:R-:W-:Y:S02]  /*6c40*/  SEL R0, R0, RZ, P1 ;  /* 0x000000ff00007207 */ /* 0x000fe40000800000 */
[----:B------:R-:W-:-:S03]  /*6c50*/  LOP3.LUT R7, R7, R2, RZ, 0x3c, !PT ;  /* 0x0000000207077212 */ /* 0x000fc600078e3cff */
[----:B0-----:R-:W-:Y:S01]  /*6c60*/  IMAD R9, R0, 0x8, R3 ;  /* 0x0000000800097824 */ /* 0x001fe200078e0203 */
[----:B------:R-:W-:Y:S01]  /*6c70*/  SHF.L.U32 R4, R7, 0x1f, RZ ;  /* 0x0000001f07047819 */ /* 0x000fe200000006ff */
[----:B-1----:R-:W-:Y:S06]  /*6c80*/  @!P0 BRA `(.L_x_185) ;  /* 0x0000000400048947 */ /* 0x002fec0003800000 */
.L_x_198:
        /* <DEDUP_REMOVED lines=9> */
.L_x_199:
[----:B------:R-:W1:Y:S01]  /*6d20*/  SYNCS.PHASECHK.TRANS64.TRYWAIT P0, [R6+URZ], R5 ;  /* 0x00000005060075a7 */ /* 0x000e62000800017f */
[----:B------:R-:W-:-:S05]  /*6d30*/  VIADD R0, R0, 0x1 ;  /* 0x0000000100007836 */ /* 0x000fca0000000000 */
[----:B------:R-:W-:-:S04]  /*6d40*/  ISETP.NE.AND P1, PT, R0, 0x6, PT ;  /* 0x000000060000780c */ /* 0x000fc80003f25270 */
[----:B------:R-:W-:Y:S02]  /*6d50*/  SEL R2, RZ, 0x1, P1 ;  /* 0x00000001ff027807 */ /* 0x000fe40000800000 */
[----:B------:R-:W-:Y:S02]  /*6d60*/  SEL R0, R0, RZ, P1 ;  /* 0x000000ff00007207 */ /* 0x000fe40000800000 */
[----:B------:R-:W-:Y:S01]  /*6d70*/  LOP3.LUT R2, R7, R2, RZ, 0x3c, !PT ;  /* 0x0000000207027212 */ /* 0x000fe200078e3cff */
[----:B-1----:R-:W-:Y:S06]  /*6d80*/  @!P0 BRA `(.L_x_187) ;  /* 0x0000000000ec8947 */ /* 0x002fec0003800000 */
.L_x_200:
[----:B------:R-:W-:Y:S01]  /*6d90*/  IMAD R3, R0, 0x8, R3 ;  /* 0x0000000800037824 */ /* 0x000fe200078e0203 */
[----:B------:R-:W-:-:S07]  /*6da0*/  SHF.L.U32 R0, R2, 0x1f, RZ ;  /* 0x0000001f02007819 */ /* 0x000fce00000006ff */
.L_x_188:
[----:B--2---:R2:W3:Y:S02]  /*6db0*/  SYNCS.PHASECHK.TRANS64.TRYWAIT P0, [R3+URZ], R0 ;  /* 0x00000000030075a7 */ /* 0x0044e4000800017f */
[----:B---3--:R-:W-:Y:S05]  /*6dc0*/  @!P0 NANOSLEEP.SYNCS 0x989680 ;  /* 0x009896800000895d */ /* 0x008fea0003900000 */
[----:B------:R-:W3:Y:S02]  /*6dd0*/  @!P0 SYNCS.PHASECHK.TRANS64 P0, [R3+URZ], R0 ;  /* 0x00000000030085a7 */ /* 0x000ee4000800007f */
[----:B---3--:R-:W-:Y:S05]  /*6de0*/  @!P0 BRA `(.L_x_188) ;  /* 0xfffffffc00f08947 */ /* 0x008fea000383ffff */
.L_x_181:
[----:B------:R-:W-:Y:S05]  /*6df0*/  BSYNC B0 ;  /* 0x0000000000007941 */ /* 0x000fea0003800000 */
.L_x_180:
[----:B------:R-:W-:Y:S05]  /*6e00*/  EXIT ;  /* 0x000000000000794d */ /* 0x000fea0003800000 */
.L_x_17:
[----:B-1----:R1:W2:Y:S02]  /*6e10*/  SYNCS.PHASECHK.TRANS64.TRYWAIT P1, [R3+URZ], R0 ;  /* 0x00000000030075a7 */ /* 0x0022a4000802017f */
[----:B--2---:R-:W-:Y:S05]  /*6e20*/  @!P1 NANOSLEEP.SYNCS 0x989680 ;  /* 0x009896800000995d */ /* 0x004fea0003900000 */
[----:B------:R-:W2:Y:S02]  /*6e30*/  @!P1 SYNCS.PHASECHK.TRANS64 P1, [R3+URZ], R0 ;  /* 0x00000000030095a7 */ /* 0x000ea4000802007f */
[----:B--2---:R-:W-:Y:S05]  /*6e40*/  @!P1 BRA `(.L_x_17) ;  /* 0xfffffffc00f09947 */ /* 0x004fea000383ffff */
[----:B------:R-:W-:Y:S05]  /*6e50*/  BRA `(.L_x_16) ;  /* 0xffffffa400a87947 */ /* 0x000fea000383ffff */
.L_x_22:
[----:B-1----:R1:W2:Y:S02]  /*6e60*/  SYNCS.PHASECHK.TRANS64.TRYWAIT P1, [R5+URZ], R4 ;  /* 0x00000004050075a7 */ /* 0x0022a4000802017f */
[----:B--2---:R-:W-:Y:S05]  /*6e70*/  @!P1 NANOSLEEP.SYNCS 0x989680 ;  /* 0x009896800000995d */ /* 0x004fea0003900000 */
[----:B------:R-:W2:Y:S02]  /*6e80*/  @!P1 SYNCS.PHASECHK.TRANS64 P1, [R5+URZ], R4 ;  /* 0x00000004050095a7 */ /* 0x000ea4000802007f */
[----:B--2---:R-:W-:Y:S05]  /*6e90*/  @!P1 BRA `(.L_x_22) ;  /* 0xfffffffc00f09947 */ /* 0x004fea000383ffff */
[----:B------:R-:W-:Y:S05]  /*6ea0*/  BRA `(.L_x_21) ;  /* 0xffffffa800847947 */ /* 0x000fea000383ffff */
.L_x_167:
[----:B------:R-:W-:Y:S01]  /*6eb0*/  BSSY B1, `(.L_x_189) ;  /* 0x0000006000017945 */ /* 0x000fe20003800000 */
[----:B------:R-:W-:-:S07]  /*6ec0*/  IMAD.MOV.U32 R15, RZ, RZ, -0x1 ;  /* 0xffffffffff0f7424 */ /* 0x000fce00078e00ff */
[----:B------:R-:W-:Y:S05]  /*6ed0*/  WARPSYNC.COLLECTIVE R15, `(.L_x_190) ;  /* 0x000000000f0c7348 */ /* 0x000fea0003c00000 */
[----:B------:R-:W-:Y:S02]  /*6ee0*/  ELECT P6, UR62, PT ;  /* 0x00000000003e782f */ /* 0x000fe400038c0000 */
[----:B------:R-:W-:Y:S01]  /*6ef0*/  MOV R14, UR62 ;  /* 0x0000003e000e7c02 */ /* 0x000fe20008000f00 */
[----:B------:R-:W-:Y:S10]  /*6f00*/  ENDCOLLECTIVE ;  /* 0x000000000000791b */ /* 0x000ff40003800000 */
.L_x_190:
[----:B------:R-:W-:Y:S05]  /*6f10*/  BSYNC B1 ;  /* 0x0000000000017941 */ /* 0x000fea0003800000 */
.L_x_189:
[----:B------:R-:W-:Y:S05]  /*6f20*/  BRA `(.L_x_191) ;  /* 0xfffffff0000c7947 */ /* 0x000fea000383ffff */
.L_x_170:
[----:B0-----:R0:W1:Y:S02]  /*6f30*/  SYNCS.PHASECHK.TRANS64.TRYWAIT P1, [R14+URZ+0x30], R7 ;  /* 0x000030070e0075a7 */ /* 0x001064000802017f */
[----:B-1----:R-:W-:Y:S05]  /*6f40*/  @!P1 NANOSLEEP.SYNCS 0x989680 ;  /* 0x009896800000995d */ /* 0x002fea0003900000 */
[----:B------:R-:W1:Y:S02]  /*6f50*/  @!P1 SYNCS.PHASECHK.TRANS64 P1, [R14+URZ+0x30], R7 ;  /* 0x000030070e0095a7 */ /* 0x000e64000802007f */
[----:B-1----:R-:W-:Y:S05]  /*6f60*/  @!P1 BRA `(.L_x_170) ;  /* 0xfffffffc00f09947 */ /* 0x002fea000383ffff */
[----:B------:R-:W-:Y:S05]  /*6f70*/  BRA `(.L_x_192) ;  /* 0xfffffff000407947 */ /* 0x000fea000383ffff */
.L_x_179:
[----:B------:R-:W-:Y:S01]  /*6f80*/  BSSY B0, `(.L_x_193) ;  /* 0x0000006000007945 */ /* 0x000fe20003800000 */
[----:B------:R-:W-:-:S07]  /*6f90*/  IMAD.MOV.U32 R15, RZ, RZ, -0x1 ;  /* 0xffffffffff0f7424 */ /* 0x000fce00078e00ff */
[----:B------:R-:W-:Y:S05]  /*6fa0*/  WARPSYNC.COLLECTIVE R15, `(.L_x_194) ;  /* 0x000000000f0c7348 */ /* 0x000fea0003c00000 */
[----:B------:R-:W-:Y:S02]  /*6fb0*/  ELECT P6, UR62, PT ;  /* 0x00000000003e782f */ /* 0x000fe400038c0000 */
[----:B------:R-:W-:Y:S01]  /*6fc0*/  MOV R14, UR62 ;  /* 0x0000003e000e7c02 */ /* 0x000fe20008000f00 */
[----:B------:R-:W-:Y:S10]  /*6fd0*/  ENDCOLLECTIVE ;  /* 0x000000000000791b */ /* 0x000ff40003800000 */
.L_x_194:
[----:B------:R-:W-:Y:S05]  /*6fe0*/  BSYNC B0 ;  /* 0x0000000000007941 */ /* 0x000fea0003800000 */
.L_x_193:
[----:B------:R-:W-:Y:S05]  /*6ff0*/  BRA `(.L_x_195) ;  /* 0xfffffff800887947 */ /* 0x000fea000383ffff */
.L_x_183:
[----:B0-----:R0:W1:Y:S02]  /*7000*/  SYNCS.PHASECHK.TRANS64.TRYWAIT P0, [R7+URZ], R2 ;  /* 0x00000002070075a7 */ /* 0x001064000800017f */
[----:B-1----:R-:W-:Y:S05]  /*7010*/  @!P0 NANOSLEEP.SYNCS 0x989680 ;  /* 0x009896800000895d */ /* 0x002fea0003900000 */
[----:B------:R-:W1:Y:S02]  /*7020*/  @!P0 SYNCS.PHASECHK.TRANS64 P0, [R7+URZ], R2 ;  /* 0x00000002070085a7 */ /* 0x000e64000800007f */
[----:B-1----:R-:W-:Y:S05]  /*7030*/  @!P0 BRA `(.L_x_183) ;  /* 0xfffffffc00f08947 */ /* 0x002fea000383ffff */
[----:B------:R-:W-:Y:S05]  /*7040*/  BRA `(.L_x_196) ;  /* 0xfffffff800c87947 */ /* 0x000fea000383ffff */
.L_x_184:
[----:B0-----:R0:W1:Y:S02]  /*7050*/  SYNCS.PHASECHK.TRANS64.TRYWAIT P0, [R9+URZ], R4 ;  /* 0x00000004090075a7 */ /* 0x001064000800017f */
[----:B-1----:R-:W-:Y:S05]  /*7060*/  @!P0 NANOSLEEP.SYNCS 0x989680 ;  /* 0x009896800000895d */ /* 0x002fea0003900000 */
[----:B------:R-:W1:Y:S02]  /*7070*/  @!P0 SYNCS.PHASECHK.TRANS64 P0, [R9+URZ], R4 ;  /* 0x00000004090085a7 */ /* 0x000e64000800007f */
[----:B-1----:R-:W-:Y:S05]  /*7080*/  @!P0 BRA `(.L_x_184) ;  /* 0xfffffffc00f08947 */ /* 0x002fea000383ffff */
[----:B------:R-:W-:Y:S05]  /*7090*/  BRA `(.L_x_197) ;  /* 0xfffffff800d87947 */ /* 0x000fea000383ffff */
.L_x_185:
[----:B0-----:R0:W1:Y:S02]  /*70a0*/  SYNCS.PHASECHK.TRANS64.TRYWAIT P0, [R6+URZ], R5 ;  /* 0x00000005060075a7 */ /* 0x001064000800017f */
[----:B-1----:R-:W-:Y:S05]  /*70b0*/  @!P0 NANOSLEEP.SYNCS 0x989680 ;  /* 0x009896800000895d */ /* 0x002fea0003900000 */
[----:B------:R-:W1:Y:S02]  /*70c0*/  @!P0 SYNCS.PHASECHK.TRANS64 P0, [R6+URZ], R5 ;  /* 0x00000005060085a7 */ /* 0x000e64000800007f */
[----:B-1----:R-:W-:Y:S05]  /*70d0*/  @!P0 BRA `(.L_x_185) ;  /* 0xfffffffc00f08947 */ /* 0x002fea000383ffff */
[----:B------:R-:W-:Y:S05]  /*70e0*/  BRA `(.L_x_198) ;  /* 0xfffffff800e87947 */ /* 0x000fea000383ffff */
.L_x_186:
[----:B0-----:R0:W1:Y:S02]  /*70f0*/  SYNCS.PHASECHK.TRANS64.TRYWAIT P0, [R9+URZ], R4 ;  /* 0x00000004090075a7 */ /* 0x001064000800017f */
[----:B-1----:R-:W-:Y:S05]  /*7100*/  @!P0 NANOSLEEP.SYNCS 0x989680 ;  /* 0x009896800000895d */ /* 0x002fea0003900000 */
[----:B------:R-:W1:Y:S02]  /*7110*/  @!P0 SYNCS.PHASECHK.TRANS64 P0, [R9+URZ], R4 ;  /* 0x00000004090085a7 */ /* 0x000e64000800007f */
[----:B-1----:R-:W-:Y:S05]  /*7120*/  @!P0 BRA `(.L_x_186) ;  /* 0xfffffffc00f08947 */ /* 0x002fea000383ffff */
[----:B------:R-:W-:Y:S05]  /*7130*/  BRA `(.L_x_199) ;  /* 0xfffffff800f87947 */ /* 0x000fea000383ffff */
.L_x_187:
[----:B-1----:R1:W2:Y:S02]  /*7140*/  SYNCS.PHASECHK.TRANS64.TRYWAIT P0, [R6+URZ], R5 ;  /* 0x00000005060075a7 */ /* 0x0022a4000800017f */
[----:B--2---:R-:W-:Y:S05]  /*7150*/  @!P0 NANOSLEEP.SYNCS 0x989680 ;  /* 0x009896800000895d */ /* 0x004fea0003900000 */
[----:B------:R-:W2:Y:S02]  /*7160*/  @!P0 SYNCS.PHASECHK.TRANS64 P0, [R6+URZ], R5 ;  /* 0x00000005060085a7 */ /* 0x000ea4000800007f */
[----:B--2---:R-:W-:Y:S05]  /*7170*/  @!P0 BRA `(.L_x_187) ;  /* 0xfffffffc00f08947 */ /* 0x004fea000383ffff */
[----:B------:R-:W-:Y:S05]  /*7180*/  BRA `(.L_x_200) ;  /* 0xfffffffc00007947 */ /* 0x000fea000383ffff */
.L_x_201:
[----:B------:R-:W-:-:S00]  /*7190*/  BRA `(.L_x_201) ;  /* 0xfffffffc00fc7947 */ /* 0x000fc0000383ffff */
[----:B------:R-:W-:-:S00]  /*71a0*/  NOP ;  /* 0x0000000000007918 */ /* 0x000fc00000000000 */
        /* <DEDUP_REMOVED lines=13> */
.L_x_202:


//--------------------- .nv.global.init           --------------------------
	.section	.nv.global.init,"aw",@progbits
.nv.global.init:
	.type		$str$22,@object
	.size		$str$22,($str$23 - $str$22)
$str$22:
        /*0000*/ 	.byte	0x6b, 0x5f, 0x74, 0x69, 0x6c, 0x65, 0x5f, 0x63, 0x6f, 0x75, 0x6e, 0x74, 0x20, 0x3e, 0x3d, 0x20
        /*0010*/ 	.byte	0x31, 0x00
	.type		$str$23,@object
	.size		$str$23,(__unnamed_1 - $str$23)
$str$23:
        /*0012*/ 	.byte	0x2f, 0x74, 0x6d, 0x70, 0x2f, 0x63, 0x75, 0x74, 0x6c, 0x61, 0x73, 0x73, 0x5f, 0x73, 0x77, 0x65
        /*0022*/ 	.byte	0x65, 0x70, 0x5f, 0x73, 0x72, 0x63, 0x2f, 0x69, 0x6e, 0x63, 0x6c, 0x75, 0x64, 0x65, 0x2f, 0x63
        /*0032*/ 	.byte	0x75, 0x74, 0x6c, 0x61, 0x73, 0x73, 0x2f, 0x67, 0x65, 0x6d, 0x6d, 0x2f, 0x63, 0x6f, 0x6c, 0x6c
        /*0042*/ 	.byte	0x65, 0x63, 0x74, 0x69, 0x76, 0x65, 0x2f, 0x73, 0x6d, 0x39, 0x30, 0x5f, 0x6d, 0x6d, 0x61, 0x5f
        /*0052*/ 	.byte	0x74, 0x6d, 0x61, 0x5f, 0x67, 0x6d, 0x6d, 0x61, 0x5f, 0x73, 0x73, 0x5f, 0x77, 0x61, 0x72, 0x70
        /*0062*/ 	.byte	0x73, 0x70, 0x65, 0x63, 0x69, 0x61, 0x6c, 0x69, 0x7a, 0x65, 0x64, 0x2e, 0x68, 0x70, 0x70, 0x00
	.type		__unnamed_1,@object
	.size		__unnamed_1,(.L_0 - __unnamed_1)
__unnamed_1:
        /*0072*/ 	.byte	0x76, 0x6f, 0x69, 0x64, 0x20, 0x63, 0x75, 0x74, 0x6c, 0x61, 0x73, 0x73, 0x3a, 0x3a, 0x67, 0x65
        /* <DEDUP_REMOVED lines=172> */
        /*0b42*/ 	.byte	0x74, 0x79, 0x5d, 0x00
.L_0:


//--------------------- .nv.shared._ZN7cutlass13device_kernelINS_4gemm6kernel13GemmUniversalIN4cute5tupleIJiiiiEEENS1_10collective13CollectiveMmaINS1_34MainloopSm90TmaGmmaWarpSpecializedILi6ENS5_IJNS4_1CILi1EEESB_SB_EEENS1_35KernelTmaWarpSpecializedCooperativeEEENS5_IJNSA_ILi128EEESF_SF_EEEaNS5_IJlSB_lEEEaSH_NS4_8TiledMMAINS4_8MMA_AtomIJNS4_4SM904GMMA27MMA_64x128x32_S32S8S8_SS_TNEEEENS4_6LayoutINS5_IJNSA_ILi2EEESB_SB_EEENS5_IJSB_NSA_ILi0EEESR_EEEEENS5_IJNS4_10UnderscoreESU_SU_EEEEENS4_13SM90_TMA_LOADENS4_14ComposedLayoutINS4_7SwizzleILi3ELi4ELi3EEENS4_18smem_ptr_flag_bitsILi8EEENSO_INS5_IJNSA_ILi8EEESF_EEENS5_IJSF_SB_EEEEEEEvNS4_8identityESX_S17_vS18_EENS_8epilogue10collective6detail29Sm90TmaWarpSpecializedAdapterINS1B_15DefaultEpilogueIaSH_SH_NS1A_6thread17LinearCombinationIaLi1EiiLNS1F_9ScaleType4KindE0ELNS_15FloatRoundStyleE2EaEENS1_15EpilogueDefaultEEEEEvvEEEEvNT_6ParamsE --------------------------
	.section	.nv.shared._ZN7cutlass13device_kernelINS_4gemm6kernel13GemmUniversalIN4cute5tupleIJiiiiEEENS1_10collective13CollectiveMmaINS1_34MainloopSm90TmaGmmaWarpSpecializedILi6ENS5_IJNS4_1CILi1EEESB_SB_EEENS1_35KernelTmaWarpSpecializedCooperativeEEENS5_IJNSA_ILi128EEESF_SF_EEEaNS5_IJlSB_lEEEaSH_NS4_8TiledMMAINS4_8MMA_AtomIJNS4_4SM904GMMA27MMA_64x128x32_S32S8S8_SS_TNEEEENS4_6LayoutINS5_IJNSA_ILi2EEESB_SB_EEENS5_IJSB_NSA_ILi0EEESR_EEEEENS5_IJNS4_10UnderscoreESU_SU_EEEEENS4_13SM90_TMA_LOADENS4_14ComposedLayoutINS4_7SwizzleILi3ELi4ELi3EEENS4_18smem_ptr_flag_bitsILi8EEENSO_INS5_IJNSA_ILi8EEESF_EEENS5_IJSF_SB_EEEEEEEvNS4_8identityESX_S17_vS18_EENS_8epilogue10collective6detail29Sm90TmaWarpSpecializedAdapterINS1B_15DefaultEpilogueIaSH_SH_NS1A_6thread17LinearCombinationIaLi1EiiLNS1F_9ScaleType4KindE0ELNS_15FloatRoundStyleE2EaEENS1_15EpilogueDefaultEEEEEvvEEEEvNT_6ParamsE,"aw",@nobits
	.sectionflags	@""
	.align	16
	.zero		1024


//--------------------- .nv.shared.reserved.0     --------------------------
	.section	.nv.shared.reserved.0,"aw",@nobits
	.weak		__nv_reservedSMEM_offset_0_alias
	.size		__nv_reservedSMEM_offset_0_alias, 0, 0
	.other		__nv_reservedSMEM_offset_0_alias,@"STO_CUDA_RESERVED_SHARED STV_DEFAULT"
__nv_reservedSMEM_offset_0_alias:
	.zero		0


//--------------------- .nv.global                --------------------------
	.section	.nv.global,"aw",@nobits
.nv.global:
	.type		_ZN40_INTERNAL_7664848c_4_k_cu_d3cbb95f_312104cute1_E,@object
	.size		_ZN40_INTERNAL_7664848c_4_k_cu_d3cbb95f_312104cute1_E,(_ZN40_INTERNAL_7664848c_4_k_cu_d3cbb95f_312104cuda3std3__45__cpo6cbeginE - _ZN40_INTERNAL_7664848c_4_k_cu_d3cbb95f_312104cute1_E)
_ZN40_INTERNAL_7664848c_4_k_cu_d3cbb95f_312104cute1_E:
	.zero		1
	.type		_ZN40_INTERNAL_7664848c_4_k_cu_d3cbb95f_312104cuda3std3__45__cpo6cbeginE,@object
	.size		_ZN40_INTERNAL_7664848c_4_k_cu_d3cbb95f_312104cuda3std3__45__cpo6cbeginE,(_ZN40_INTERNAL_7664848c_4_k_cu_d3cbb95f_312104cuda3std3__48in_placeE - _ZN40_INTERNAL_7664848c_4_k_cu_d3cbb95f_312104cuda3std3__45__cpo6cbeginE)
_ZN40_INTERNAL_7664848c_4_k_cu_d3cbb95f_312104cuda3std3__45__cpo6cbeginE:
	.zero		1
	.type		_ZN40_INTERNAL_7664848c_4_k_cu_d3cbb95f_312104cuda3std3__48in_placeE,@object
	.size		_ZN40_INTERNAL_7664848c_4_k_cu_d3cbb95f_312104cuda3std3__48in_placeE,(_ZN40_INTERNAL_7664848c_4_k_cu_d3cbb95f_312104cuda3std6ranges3__45__cpo9iter_moveE - _ZN40_INTERNAL_7664848c_4_k_cu_d3cbb95f_312104cuda3std3__48in_placeE)
_ZN40_INTERNAL_7664848c_4_k_cu_d3cbb95f_312104cuda3std3__48in_placeE:
	.zero		1
	.type		_ZN40_INTERNAL_7664848c_4_k_cu_d3cbb95f_312104cuda3std6ranges3__45__cpo9iter_moveE,@object
	.size		_ZN40_INTERNAL_7664848c_4_k_cu_d3cbb95f_312104cuda3std6ranges3__45__cpo9iter_moveE,(_ZN40_INTERNAL_7664848c_4_k_cu_d3cbb95f_312104cuda3std3__45__cpo5beginE - _ZN40_INTERNAL_7664848c_4_k_cu_d3cbb95f_312104cuda3std6ranges3__45__cpo9iter_moveE)
_ZN40_INTERNAL_7664848c_4_k_cu_d3cbb95f_312104cuda3std6ranges3__45__cpo9iter_moveE:
	.zero		1
	.type		_ZN40_INTERNAL_7664848c_4_k_cu_d3cbb95f_312104cuda3std3__45__cpo5beginE,@object
	.size		_ZN40_INTERNAL_7664848c_4_k_cu_d3cbb95f_312104cuda3std3__45__cpo5beginE,(_ZN40_INTERNAL_7664848c_4_k_cu_d3cbb95f_312104cuda3std3__442_GLOBAL__N__7664848c_4_k_cu_d3cbb95f_312106ignoreE - _ZN40_INTERNAL_7664848c_4_k_cu_d3cbb95f_312104cuda3std3__45__cpo5beginE)
_ZN40_INTERNAL_7664848c_4_k_cu_d3cbb95f_312104cuda3std3__45__cpo5beginE:
	.zero		1
	.type		_ZN40_INTERNAL_7664848c_4_k_cu_d3cbb95f_312104cuda3std3__442_GLOBAL__N__7664848c_4_k_cu_d3cbb95f_312106ignoreE,@object
	.size		_ZN40_INTERNAL_7664848c_4_k_cu_d3cbb95f_312104cuda3std3__442_GLOBAL__N__7664848c_4_k_cu_d3cbb95f_312106ignoreE,(_ZN40_INTERNAL_7664848c_4_k_cu_d3cbb95f_312104cute7productE - _ZN40_INTERNAL_7664848c_4_k_cu_d3cbb95f_312104cuda3std3__442_GLOBAL__N__7664848c_4_k_cu_d3cbb95f_312106ignoreE)
_ZN40_INTERNAL_7664848c_4_k_cu_d3cbb95f_312104cuda3std3__442_GLOBAL__N__7664848c_4_k_cu_d3cbb95f_312106ignoreE:
	.zero		1
	.type		_ZN40_INTERNAL_7664848c_4_k_cu_d3cbb95f_312104cute7productE,@object
	.size		_ZN40_INTERNAL_7664848c_4_k_cu_d3cbb95f_312104cute7productE,(_ZN40_INTERNAL_7664848c_4_k_cu_d3cbb95f_312104cuda3std3__45__cpo3endE - _ZN40_INTERNAL_7664848c_4_k_cu_d3cbb95f_312104cute7productE)
_ZN40_INTERNAL_7664848c_4_k_cu_d3cbb95f_312104cute7productE:
	.zero		1
	.type		_ZN40_INTERNAL_7664848c_4_k_cu_d3cbb95f_312104cuda3std3__45__cpo3endE,@object
	.size		_ZN40_INTERNAL_7664848c_4_k_cu_d3cbb95f_312104cuda3std3__45__cpo3endE,(_ZN40_INTERNAL_7664848c_4_k_cu_d3cbb95f_312104cuda3std3__419piecewise_constructE - _ZN40_INTERNAL_7664848c_4_k_cu_d3cbb95f_312104cuda3std3__45__cpo3endE)
_ZN40_INTERNAL_7664848c_4_k_cu_d3cbb95f_312104cuda3std3__45__cpo3endE:
	.zero		1
	.type		_ZN40_INTERNAL_7664848c_4_k_cu_d3cbb95f_312104cuda3std3__419piecewise_constructE,@object
	.size		_ZN40_INTERNAL_7664848c_4_k_cu_d3cbb95f_312104cuda3std3__419piecewise_constructE,(_ZN40_INTERNAL_7664848c_4_k_cu_d3cbb95f_312104cuda3std3__45__cpo4cendE - _ZN40_INTERNAL_7664848c_4_k_cu_d3cbb95f_312104cuda3std3__419piecewise_constructE)
_ZN40_INTERNAL_7664848c_4_k_cu_d3cbb95f_312104cuda3std3__419piecewise_constructE:
	.zero		1
	.type		_ZN40_INTERNAL_7664848c_4_k_cu_d3cbb95f_312104cuda3std3__45__cpo4cendE,@object
	.size		_ZN40_INTERNAL_7664848c_4_k_cu_d3cbb95f_312104cuda3std3__45__cpo4cendE,(_ZN40_INTERNAL_7664848c_4_k_cu_d3cbb95f_312104cuda3std6ranges3__45__cpo4swapE - _ZN40_INTERNAL_7664848c_4_k_cu_d3cbb95f_312104cuda3std3__45__cpo4cendE)
_ZN40_INTERNAL_7664848c_4_k_cu_d3cbb95f_312104cuda3std3__45__cpo4cendE:
	.zero		1
	.type		_ZN40_INTERNAL_7664848c_4_k_cu_d3cbb95f_312104cuda3std6ranges3__45__cpo4swapE,@object
	.size		_ZN40_INTERNAL_7664848c_4_k_cu_d3cbb95f_312104cuda3std6ranges3__45__cpo4swapE,(.L_8 - _ZN40_INTERNAL_7664848c_4_k_cu_d3cbb95f_312104cuda3std6ranges3__45__cpo4swapE)
_ZN40_INTERNAL_7664848c_4_k_cu_d3cbb95f_312104cuda3std6ranges3__45__cpo4swapE:
	.zero		1
.L_8:


//--------------------- .nv.constant0._ZN7cutlass13device_kernelINS_4gemm6kernel13GemmUniversalIN4cute5tupleIJiiiiEEENS1_10collective13CollectiveMmaINS1_34MainloopSm90TmaGmmaWarpSpecializedILi6ENS5_IJNS4_1CILi1EEESB_SB_EEENS1_35KernelTmaWarpSpecializedCooperativeEEENS5_IJNSA_ILi128EEESF_SF_EEEaNS5_IJlSB_lEEEaSH_NS4_8TiledMMAINS4_8MMA_AtomIJNS4_4SM904GMMA27MMA_64x128x32_S32S8S8_SS_TNEEEENS4_6LayoutINS5_IJNSA_ILi2EEESB_SB_EEENS5_IJSB_NSA_ILi0EEESR_EEEEENS5_IJNS4_10UnderscoreESU_SU_EEEEENS4_13SM90_TMA_LOADENS4_14ComposedLayoutINS4_7SwizzleILi3ELi4ELi3EEENS4_18smem_ptr_flag_bitsILi8EEENSO_INS5_IJNSA_ILi8EEESF_EEENS5_IJSF_SB_EEEEEEEvNS4_8identityESX_S17_vS18_EENS_8epilogue10collective6detail29Sm90TmaWarpSpecializedAdapterINS1B_15DefaultEpilogueIaSH_SH_NS1A_6thread17LinearCombinationIaLi1EiiLNS1F_9ScaleType4KindE0ELNS_15FloatRoundStyleE2EaEENS1_15EpilogueDefaultEEEEEvvEEEEvNT_6ParamsE --------------------------
	.section	.nv.constant0._ZN7cutlass13device_kernelINS_4gemm6kernel13GemmUniversalIN4cute5tupleIJiiiiEEENS1_10collective13CollectiveMmaINS1_34MainloopSm90TmaGmmaWarpSpecializedILi6ENS5_IJNS4_1CILi1EEESB_SB_EEENS1_35KernelTmaWarpSpecializedCooperativeEEENS5_IJNSA_ILi128EEESF_SF_EEEaNS5_IJlSB_lEEEaSH_NS4_8TiledMMAINS4_8MMA_AtomIJNS4_4SM904GMMA27MMA_64x128x32_S32S8S8_SS_TNEEEENS4_6LayoutINS5_IJNSA_ILi2EEESB_SB_EEENS5_IJSB_NSA_ILi0EEESR_EEEEENS5_IJNS4_10UnderscoreESU_SU_EEEEENS4_13SM90_TMA_LOADENS4_14ComposedLayoutINS4_7SwizzleILi3ELi4ELi3EEENS4_18smem_ptr_flag_bitsILi8EEENSO_INS5_IJNSA_ILi8EEESF_EEENS5_IJSF_SB_EEEEEEEvNS4_8identityESX_S17_vS18_EENS_8epilogue10collective6detail29Sm90TmaWarpSpecializedAdapterINS1B_15DefaultEpilogueIaSH_SH_NS1A_6thread17LinearCombinationIaLi1EiiLNS1F_9ScaleType4KindE0ELNS_15FloatRoundStyleE2EaEENS1_15EpilogueDefaultEEEEEvvEEEEvNT_6ParamsE,"a",@progbits
	.sectionflags	@""
	.align	4
.nv.constant0._ZN7cutlass13device_kernelINS_4gemm6kernel13GemmUniversalIN4cute5tupleIJiiiiEEENS1_10collective13CollectiveMmaINS1_34MainloopSm90TmaGmmaWarpSpecializedILi6ENS5_IJNS4_1CILi1EEESB_SB_EEENS1_35KernelTmaWarpSpecializedCooperativeEEENS5_IJNSA_ILi128EEESF_SF_EEEaNS5_IJlSB_lEEEaSH_NS4_8TiledMMAINS4_8MMA_AtomIJNS4_4SM904GMMA27MMA_64x128x32_S32S8S8_SS_TNEEEENS4_6LayoutINS5_IJNSA_ILi2EEESB_SB_EEENS5_IJSB_NSA_ILi0EEESR_EEEEENS5_IJNS4_10UnderscoreESU_SU_EEEEENS4_13SM90_TMA_LOADENS4_14ComposedLayoutINS4_7SwizzleILi3ELi4ELi3EEENS4_18smem_ptr_flag_bitsILi8EEENSO_INS5_IJNSA_ILi8EEESF_EEENS5_IJSF_SB_EEEEEEEvNS4_8identityESX_S17_vS18_EENS_8epilogue10collective6detail29Sm90TmaWarpSpecializedAdapterINS1B_15DefaultEpilogueIaSH_SH_NS1A_6thread17LinearCombinationIaLi1EiiLNS1F_9ScaleType4KindE0ELNS_15FloatRoundStyleE2EaEENS1_15EpilogueDefaultEEEEEvvEEEEvNT_6ParamsE:
	.zero		1664


//--------------------- SYMBOLS --------------------------

	.type		.nv.reservedSmem.offset0,@object
	.size		.nv.reservedSmem.offset0,0x4
	.type		__assertfail,@function
